//
// Generated by NVIDIA NVVM Compiler
//
// Compiler Build ID: CL-36424714
// Cuda compilation tools, release 13.0, V13.0.88
// Based on NVVM 20.0.0
//

.version 9.0
.target sm_100
.address_size 64

	// .globl	_Z16matrixMultKernelPiS_S_iii
// _ZZ20matrixMulKernelTiledPiS_S_iiiE3Mds has been demoted
// _ZZ20matrixMulKernelTiledPiS_S_iiiE3Nds has been demoted

.visible .entry _Z16matrixMultKernelPiS_S_iii(
	.param .u64 .ptr .align 1 _Z16matrixMultKernelPiS_S_iii_param_0,
	.param .u64 .ptr .align 1 _Z16matrixMultKernelPiS_S_iii_param_1,
	.param .u64 .ptr .align 1 _Z16matrixMultKernelPiS_S_iii_param_2,
	.param .u32 _Z16matrixMultKernelPiS_S_iii_param_3,
	.param .u32 _Z16matrixMultKernelPiS_S_iii_param_4,
	.param .u32 _Z16matrixMultKernelPiS_S_iii_param_5
)
{
	.reg .pred 	%p<13>;
	.reg .b32 	%r<107>;
	.reg .b64 	%rd<53>;

	ld.param.u64 	%rd7, [_Z16matrixMultKernelPiS_S_iii_param_0];
	ld.param.u64 	%rd8, [_Z16matrixMultKernelPiS_S_iii_param_1];
	ld.param.u64 	%rd6, [_Z16matrixMultKernelPiS_S_iii_param_2];
	ld.param.u32 	%r32, [_Z16matrixMultKernelPiS_S_iii_param_3];
	ld.param.u32 	%r30, [_Z16matrixMultKernelPiS_S_iii_param_4];
	ld.param.u32 	%r31, [_Z16matrixMultKernelPiS_S_iii_param_5];
	cvta.to.global.u64 	%rd1, %rd8;
	cvta.to.global.u64 	%rd2, %rd7;
	mov.u32 	%r33, %ctaid.y;
	mov.u32 	%r34, %ntid.y;
	mov.u32 	%r35, %tid.y;
	mad.lo.s32 	%r1, %r33, %r34, %r35;
	mov.u32 	%r36, %ctaid.x;
	mov.u32 	%r37, %ntid.x;
	mov.u32 	%r38, %tid.x;
	mad.lo.s32 	%r2, %r36, %r37, %r38;
	setp.ge.s32 	%p1, %r1, %r32;
	setp.ge.s32 	%p2, %r2, %r31;
	or.pred  	%p3, %p1, %p2;
	@%p3 bra 	$L__BB0_14;
	setp.lt.s32 	%p4, %r30, 1;
	mov.b32 	%r106, 0;
	@%p4 bra 	$L__BB0_13;
	mul.lo.s32 	%r3, %r30, %r1;
	and.b32  	%r4, %r30, 7;
	setp.lt.u32 	%p5, %r30, 8;
	mov.b32 	%r101, 0;
	mov.u32 	%r106, %r101;
	@%p5 bra 	$L__BB0_5;
	and.b32  	%r101, %r30, 2147483640;
	neg.s32 	%r95, %r101;
	shl.b32 	%r7, %r31, 3;
	mul.wide.u32 	%rd9, %r3, 4;
	add.s64 	%rd10, %rd9, %rd2;
	add.s64 	%rd52, %rd10, 16;
	mov.b32 	%r106, 0;
	mul.wide.s32 	%rd13, %r31, 4;
	mov.u32 	%r94, %r2;
$L__BB0_4:
	.pragma "nounroll";
	ld.global.u32 	%r43, [%rd52+-16];
	mul.wide.s32 	%rd11, %r94, 4;
	add.s64 	%rd12, %rd1, %rd11;
	ld.global.u32 	%r44, [%rd12];
	mad.lo.s32 	%r45, %r44, %r43, %r106;
	ld.global.u32 	%r46, [%rd52+-12];
	add.s64 	%rd14, %rd12, %rd13;
	ld.global.u32 	%r47, [%rd14];
	mad.lo.s32 	%r48, %r47, %r46, %r45;
	ld.global.u32 	%r49, [%rd52+-8];
	add.s64 	%rd15, %rd14, %rd13;
	ld.global.u32 	%r50, [%rd15];
	mad.lo.s32 	%r51, %r50, %r49, %r48;
	ld.global.u32 	%r52, [%rd52+-4];
	add.s64 	%rd16, %rd15, %rd13;
	ld.global.u32 	%r53, [%rd16];
	mad.lo.s32 	%r54, %r53, %r52, %r51;
	ld.global.u32 	%r55, [%rd52];
	add.s64 	%rd17, %rd16, %rd13;
	ld.global.u32 	%r56, [%rd17];
	mad.lo.s32 	%r57, %r56, %r55, %r54;
	ld.global.u32 	%r58, [%rd52+4];
	add.s64 	%rd18, %rd17, %rd13;
	ld.global.u32 	%r59, [%rd18];
	mad.lo.s32 	%r60, %r59, %r58, %r57;
	ld.global.u32 	%r61, [%rd52+8];
	add.s64 	%rd19, %rd18, %rd13;
	ld.global.u32 	%r62, [%rd19];
	mad.lo.s32 	%r63, %r62, %r61, %r60;
	ld.global.u32 	%r64, [%rd52+12];
	add.s64 	%rd20, %rd19, %rd13;
	ld.global.u32 	%r65, [%rd20];
	mad.lo.s32 	%r106, %r65, %r64, %r63;
	add.s32 	%r95, %r95, 8;
	add.s32 	%r94, %r94, %r7;
	add.s64 	%rd52, %rd52, 32;
	setp.ne.s32 	%p6, %r95, 0;
	@%p6 bra 	$L__BB0_4;
$L__BB0_5:
	setp.eq.s32 	%p7, %r4, 0;
	@%p7 bra 	$L__BB0_13;
	and.b32  	%r17, %r30, 3;
	setp.lt.u32 	%p8, %r4, 4;
	@%p8 bra 	$L__BB0_8;
	add.s32 	%r67, %r101, %r3;
	mul.wide.u32 	%rd21, %r67, 4;
	add.s64 	%rd22, %rd2, %rd21;
	ld.global.u32 	%r68, [%rd22];
	mad.lo.s32 	%r69, %r101, %r31, %r2;
	mul.wide.s32 	%rd23, %r69, 4;
	add.s64 	%rd24, %rd1, %rd23;
	ld.global.u32 	%r70, [%rd24];
	mad.lo.s32 	%r71, %r70, %r68, %r106;
	cvt.u64.u32 	%rd25, %r3;
	cvt.u64.u32 	%rd26, %r101;
	add.s64 	%rd27, %rd26, %rd25;
	shl.b64 	%rd28, %rd27, 2;
	add.s64 	%rd29, %rd2, %rd28;
	ld.global.u32 	%r72, [%rd29+4];
	mul.wide.s32 	%rd30, %r31, 4;
	add.s64 	%rd31, %rd24, %rd30;
	ld.global.u32 	%r73, [%rd31];
	mad.lo.s32 	%r74, %r73, %r72, %r71;
	ld.global.u32 	%r75, [%rd29+8];
	add.s64 	%rd32, %rd31, %rd30;
	ld.global.u32 	%r76, [%rd32];
	mad.lo.s32 	%r77, %r76, %r75, %r74;
	ld.global.u32 	%r78, [%rd29+12];
	add.s64 	%rd33, %rd32, %rd30;
	ld.global.u32 	%r79, [%rd33];
	mad.lo.s32 	%r106, %r79, %r78, %r77;
	add.s32 	%r101, %r101, 4;
$L__BB0_8:
	setp.eq.s32 	%p9, %r17, 0;
	@%p9 bra 	$L__BB0_13;
	setp.eq.s32 	%p10, %r17, 1;
	@%p10 bra 	$L__BB0_11;
	add.s32 	%r81, %r101, %r3;
	mul.wide.u32 	%rd34, %r81, 4;
	add.s64 	%rd35, %rd2, %rd34;
	ld.global.u32 	%r82, [%rd35];
	mad.lo.s32 	%r83, %r101, %r31, %r2;
	mul.wide.s32 	%rd36, %r83, 4;
	add.s64 	%rd37, %rd1, %rd36;
	ld.global.u32 	%r84, [%rd37];
	mad.lo.s32 	%r85, %r84, %r82, %r106;
	cvt.u64.u32 	%rd38, %r3;
	cvt.u64.u32 	%rd39, %r101;
	add.s64 	%rd40, %rd39, %rd38;
	shl.b64 	%rd41, %rd40, 2;
	add.s64 	%rd42, %rd2, %rd41;
	ld.global.u32 	%r86, [%rd42+4];
	mul.wide.s32 	%rd43, %r31, 4;
	add.s64 	%rd44, %rd37, %rd43;
	ld.global.u32 	%r87, [%rd44];
	mad.lo.s32 	%r106, %r87, %r86, %r85;
	add.s32 	%r101, %r101, 2;
$L__BB0_11:
	and.b32  	%r88, %r30, 1;
	setp.eq.b32 	%p11, %r88, 1;
	not.pred 	%p12, %p11;
	@%p12 bra 	$L__BB0_13;
	add.s32 	%r89, %r101, %r3;
	mul.wide.u32 	%rd45, %r89, 4;
	add.s64 	%rd46, %rd2, %rd45;
	ld.global.u32 	%r90, [%rd46];
	mad.lo.s32 	%r91, %r101, %r31, %r2;
	mul.wide.s32 	%rd47, %r91, 4;
	add.s64 	%rd48, %rd1, %rd47;
	ld.global.u32 	%r92, [%rd48];
	mad.lo.s32 	%r106, %r92, %r90, %r106;
$L__BB0_13:
	mad.lo.s32 	%r93, %r31, %r1, %r2;
	cvta.to.global.u64 	%rd49, %rd6;
	mul.wide.s32 	%rd50, %r93, 4;
	add.s64 	%rd51, %rd49, %rd50;
	st.global.u32 	[%rd51], %r106;
$L__BB0_14:
	ret;

}
	// .globl	_Z20matrixMulKernelTiledPiS_S_iii
.visible .entry _Z20matrixMulKernelTiledPiS_S_iii(
	.param .u64 .ptr .align 1 _Z20matrixMulKernelTiledPiS_S_iii_param_0,
	.param .u64 .ptr .align 1 _Z20matrixMulKernelTiledPiS_S_iii_param_1,
	.param .u64 .ptr .align 1 _Z20matrixMulKernelTiledPiS_S_iii_param_2,
	.param .u32 _Z20matrixMulKernelTiledPiS_S_iii_param_3,
	.param .u32 _Z20matrixMulKernelTiledPiS_S_iii_param_4,
	.param .u32 _Z20matrixMulKernelTiledPiS_S_iii_param_5
)
{
	.reg .pred 	%p<12>;
	.reg .b32 	%r<149>;
	.reg .b32 	%f<71>;
	.reg .b64 	%rd<13>;
	// demoted variable
	.shared .align 4 .b8 _ZZ20matrixMulKernelTiledPiS_S_iiiE3Mds[4096];
	// demoted variable
	.shared .align 4 .b8 _ZZ20matrixMulKernelTiledPiS_S_iiiE3Nds[4096];
	ld.param.u64 	%rd4, [_Z20matrixMulKernelTiledPiS_S_iii_param_0];
	ld.param.u64 	%rd5, [_Z20matrixMulKernelTiledPiS_S_iii_param_1];
	ld.param.u64 	%rd6, [_Z20matrixMulKernelTiledPiS_S_iii_param_2];
	ld.param.u32 	%r28, [_Z20matrixMulKernelTiledPiS_S_iii_param_3];
	ld.param.u32 	%r29, [_Z20matrixMulKernelTiledPiS_S_iii_param_4];
	ld.param.u32 	%r30, [_Z20matrixMulKernelTiledPiS_S_iii_param_5];
	mov.u32 	%r31, %ctaid.x;
	mov.u32 	%r32, %ctaid.y;
	mov.u32 	%r142, %tid.x;
	mov.u32 	%r144, %tid.y;
	shl.b32 	%r33, %r32, 5;
	add.s32 	%r3, %r33, %r144;
	shl.b32 	%r4, %r31, 5;
	add.s32 	%r5, %r4, %r142;
	setp.lt.s32 	%p1, %r29, 1;
	mov.f32 	%f70, 0f00000000;
	@%p1 bra 	$L__BB1_7;
	add.s32 	%r34, %r29, 31;
	shr.u32 	%r35, %r34, 5;
	shl.b32 	%r36, %r144, 7;
	mov.u32 	%r37, _ZZ20matrixMulKernelTiledPiS_S_iiiE3Mds;
	add.s32 	%r6, %r37, %r36;
	shl.b32 	%r38, %r142, 2;
	add.s32 	%r7, %r6, %r38;
	mov.u32 	%r39, _ZZ20matrixMulKernelTiledPiS_S_iiiE3Nds;
	add.s32 	%r9, %r39, %r38;
	add.s32 	%r8, %r9, %r36;
	neg.s32 	%r146, %r35;
	mad.lo.s32 	%r40, %r144, %r30, %r142;
	add.s32 	%r145, %r40, %r4;
	shl.b32 	%r12, %r30, 5;
	mad.lo.s32 	%r143, %r29, %r3, %r142;
	cvta.to.global.u64 	%rd1, %rd4;
	cvta.to.global.u64 	%rd2, %rd5;
	mov.f32 	%f70, 0f00000000;
$L__BB1_2:
	setp.ge.s32 	%p2, %r3, %r28;
	mul.wide.s32 	%rd7, %r143, 4;
	add.s64 	%rd3, %rd1, %rd7;
	setp.ge.s32 	%p3, %r142, %r29;
	mov.b32 	%r147, 0;
	or.pred  	%p4, %p3, %p2;
	@%p4 bra 	$L__BB1_4;
	ld.global.u32 	%r147, [%rd3];
$L__BB1_4:
	setp.ge.s32 	%p5, %r5, %r30;
	st.shared.u32 	[%r7], %r147;
	setp.ge.s32 	%p6, %r144, %r29;
	mov.b32 	%r148, 0;
	or.pred  	%p7, %p6, %p5;
	@%p7 bra 	$L__BB1_6;
	mul.wide.s32 	%rd8, %r145, 4;
	add.s64 	%rd9, %rd2, %rd8;
	ld.global.u32 	%r148, [%rd9];
$L__BB1_6:
	st.shared.u32 	[%r8], %r148;
	bar.sync 	0;
	ld.shared.u32 	%r44, [%r6];
	ld.shared.u32 	%r45, [%r9];
	mul.lo.s32 	%r46, %r45, %r44;
	cvt.rn.f32.s32 	%f6, %r46;
	add.f32 	%f7, %f70, %f6;
	ld.shared.u32 	%r47, [%r6+4];
	ld.shared.u32 	%r48, [%r9+128];
	mul.lo.s32 	%r49, %r48, %r47;
	cvt.rn.f32.s32 	%f8, %r49;
	add.f32 	%f9, %f7, %f8;
	ld.shared.u32 	%r50, [%r6+8];
	ld.shared.u32 	%r51, [%r9+256];
	mul.lo.s32 	%r52, %r51, %r50;
	cvt.rn.f32.s32 	%f10, %r52;
	add.f32 	%f11, %f9, %f10;
	ld.shared.u32 	%r53, [%r6+12];
	ld.shared.u32 	%r54, [%r9+384];
	mul.lo.s32 	%r55, %r54, %r53;
	cvt.rn.f32.s32 	%f12, %r55;
	add.f32 	%f13, %f11, %f12;
	ld.shared.u32 	%r56, [%r6+16];
	ld.shared.u32 	%r57, [%r9+512];
	mul.lo.s32 	%r58, %r57, %r56;
	cvt.rn.f32.s32 	%f14, %r58;
	add.f32 	%f15, %f13, %f14;
	ld.shared.u32 	%r59, [%r6+20];
	ld.shared.u32 	%r60, [%r9+640];
	mul.lo.s32 	%r61, %r60, %r59;
	cvt.rn.f32.s32 	%f16, %r61;
	add.f32 	%f17, %f15, %f16;
	ld.shared.u32 	%r62, [%r6+24];
	ld.shared.u32 	%r63, [%r9+768];
	mul.lo.s32 	%r64, %r63, %r62;
	cvt.rn.f32.s32 	%f18, %r64;
	add.f32 	%f19, %f17, %f18;
	ld.shared.u32 	%r65, [%r6+28];
	ld.shared.u32 	%r66, [%r9+896];
	mul.lo.s32 	%r67, %r66, %r65;
	cvt.rn.f32.s32 	%f20, %r67;
	add.f32 	%f21, %f19, %f20;
	ld.shared.u32 	%r68, [%r6+32];
	ld.shared.u32 	%r69, [%r9+1024];
	mul.lo.s32 	%r70, %r69, %r68;
	cvt.rn.f32.s32 	%f22, %r70;
	add.f32 	%f23, %f21, %f22;
	ld.shared.u32 	%r71, [%r6+36];
	ld.shared.u32 	%r72, [%r9+1152];
	mul.lo.s32 	%r73, %r72, %r71;
	cvt.rn.f32.s32 	%f24, %r73;
	add.f32 	%f25, %f23, %f24;
	ld.shared.u32 	%r74, [%r6+40];
	ld.shared.u32 	%r75, [%r9+1280];
	mul.lo.s32 	%r76, %r75, %r74;
	cvt.rn.f32.s32 	%f26, %r76;
	add.f32 	%f27, %f25, %f26;
	ld.shared.u32 	%r77, [%r6+44];
	ld.shared.u32 	%r78, [%r9+1408];
	mul.lo.s32 	%r79, %r78, %r77;
	cvt.rn.f32.s32 	%f28, %r79;
	add.f32 	%f29, %f27, %f28;
	ld.shared.u32 	%r80, [%r6+48];
	ld.shared.u32 	%r81, [%r9+1536];
	mul.lo.s32 	%r82, %r81, %r80;
	cvt.rn.f32.s32 	%f30, %r82;
	add.f32 	%f31, %f29, %f30;
	ld.shared.u32 	%r83, [%r6+52];
	ld.shared.u32 	%r84, [%r9+1664];
	mul.lo.s32 	%r85, %r84, %r83;
	cvt.rn.f32.s32 	%f32, %r85;
	add.f32 	%f33, %f31, %f32;
	ld.shared.u32 	%r86, [%r6+56];
	ld.shared.u32 	%r87, [%r9+1792];
	mul.lo.s32 	%r88, %r87, %r86;
	cvt.rn.f32.s32 	%f34, %r88;
	add.f32 	%f35, %f33, %f34;
	ld.shared.u32 	%r89, [%r6+60];
	ld.shared.u32 	%r90, [%r9+1920];
	mul.lo.s32 	%r91, %r90, %r89;
	cvt.rn.f32.s32 	%f36, %r91;
	add.f32 	%f37, %f35, %f36;
	ld.shared.u32 	%r92, [%r6+64];
	ld.shared.u32 	%r93, [%r9+2048];
	mul.lo.s32 	%r94, %r93, %r92;
	cvt.rn.f32.s32 	%f38, %r94;
	add.f32 	%f39, %f37, %f38;
	ld.shared.u32 	%r95, [%r6+68];
	ld.shared.u32 	%r96, [%r9+2176];
	mul.lo.s32 	%r97, %r96, %r95;
	cvt.rn.f32.s32 	%f40, %r97;
	add.f32 	%f41, %f39, %f40;
	ld.shared.u32 	%r98, [%r6+72];
	ld.shared.u32 	%r99, [%r9+2304];
	mul.lo.s32 	%r100, %r99, %r98;
	cvt.rn.f32.s32 	%f42, %r100;
	add.f32 	%f43, %f41, %f42;
	ld.shared.u32 	%r101, [%r6+76];
	ld.shared.u32 	%r102, [%r9+2432];
	mul.lo.s32 	%r103, %r102, %r101;
	cvt.rn.f32.s32 	%f44, %r103;
	add.f32 	%f45, %f43, %f44;
	ld.shared.u32 	%r104, [%r6+80];
	ld.shared.u32 	%r105, [%r9+2560];
	mul.lo.s32 	%r106, %r105, %r104;
	cvt.rn.f32.s32 	%f46, %r106;
	add.f32 	%f47, %f45, %f46;
	ld.shared.u32 	%r107, [%r6+84];
	ld.shared.u32 	%r108, [%r9+2688];
	mul.lo.s32 	%r109, %r108, %r107;
	cvt.rn.f32.s32 	%f48, %r109;
	add.f32 	%f49, %f47, %f48;
	ld.shared.u32 	%r110, [%r6+88];
	ld.shared.u32 	%r111, [%r9+2816];
	mul.lo.s32 	%r112, %r111, %r110;
	cvt.rn.f32.s32 	%f50, %r112;
	add.f32 	%f51, %f49, %f50;
	ld.shared.u32 	%r113, [%r6+92];
	ld.shared.u32 	%r114, [%r9+2944];
	mul.lo.s32 	%r115, %r114, %r113;
	cvt.rn.f32.s32 	%f52, %r115;
	add.f32 	%f53, %f51, %f52;
	ld.shared.u32 	%r116, [%r6+96];
	ld.shared.u32 	%r117, [%r9+3072];
	mul.lo.s32 	%r118, %r117, %r116;
	cvt.rn.f32.s32 	%f54, %r118;
	add.f32 	%f55, %f53, %f54;
	ld.shared.u32 	%r119, [%r6+100];
	ld.shared.u32 	%r120, [%r9+3200];
	mul.lo.s32 	%r121, %r120, %r119;
	cvt.rn.f32.s32 	%f56, %r121;
	add.f32 	%f57, %f55, %f56;
	ld.shared.u32 	%r122, [%r6+104];
	ld.shared.u32 	%r123, [%r9+3328];
	mul.lo.s32 	%r124, %r123, %r122;
	cvt.rn.f32.s32 	%f58, %r124;
	add.f32 	%f59, %f57, %f58;
	ld.shared.u32 	%r125, [%r6+108];
	ld.shared.u32 	%r126, [%r9+3456];
	mul.lo.s32 	%r127, %r126, %r125;
	cvt.rn.f32.s32 	%f60, %r127;
	add.f32 	%f61, %f59, %f60;
	ld.shared.u32 	%r128, [%r6+112];
	ld.shared.u32 	%r129, [%r9+3584];
	mul.lo.s32 	%r130, %r129, %r128;
	cvt.rn.f32.s32 	%f62, %r130;
	add.f32 	%f63, %f61, %f62;
	ld.shared.u32 	%r131, [%r6+116];
	ld.shared.u32 	%r132, [%r9+3712];
	mul.lo.s32 	%r133, %r132, %r131;
	cvt.rn.f32.s32 	%f64, %r133;
	add.f32 	%f65, %f63, %f64;
	ld.shared.u32 	%r134, [%r6+120];
	ld.shared.u32 	%r135, [%r9+3840];
	mul.lo.s32 	%r136, %r135, %r134;
	cvt.rn.f32.s32 	%f66, %r136;
	add.f32 	%f67, %f65, %f66;
	ld.shared.u32 	%r137, [%r6+124];
	ld.shared.u32 	%r138, [%r9+3968];
	mul.lo.s32 	%r139, %r138, %r137;
	cvt.rn.f32.s32 	%f68, %r139;
	add.f32 	%f70, %f67, %f68;
	bar.sync 	0;
	add.s32 	%r146, %r146, 1;
	setp.ne.s32 	%p8, %r146, 0;
	add.s32 	%r145, %r145, %r12;
	add.s32 	%r144, %r144, 32;
	add.s32 	%r143, %r143, 32;
	add.s32 	%r142, %r142, 32;
	@%p8 bra 	$L__BB1_2;
$L__BB1_7:
	setp.ge.s32 	%p9, %r3, %r28;
	setp.ge.s32 	%p10, %r5, %r30;
	or.pred  	%p11, %p9, %p10;
	@%p11 bra 	$L__BB1_9;
	cvt.rzi.s32.f32 	%r140, %f70;
	mad.lo.s32 	%r141, %r30, %r3, %r5;
	cvta.to.global.u64 	%rd10, %rd6;
	mul.wide.u32 	%rd11, %r141, 4;
	add.s64 	%rd12, %rd10, %rd11;
	st.global.u32 	[%rd12], %r140;
$L__BB1_9:
	ret;

}


// ===== COMPILED SASS (sm_100) =====

	.target	sm_100

	.elftype	@"ET_EXEC"


//--------------------- .note.nv.tkinfo           --------------------------
	.section	.note.nv.tkinfo,"",@"SHT_NOTE"
	.sectionflags	@"SHF_NOTE_NV_TKINFO"
	.tkinfo
        /*0018*/ 	.word	0x00000002
        /*0030*/ 	.string	""
        /*0030*/ 	.string	"ptxas"
        /*0030*/ 	.string	"Cuda compilation tools, release 13.0, V13.0.88"
        /*0030*/ 	.string	"Build cuda_13.0.r13.0/compiler.36424714_0"
        /*0030*/ 	.string	"-arch sm_100 -m 64 "



//--------------------- .note.nv.cuinfo           --------------------------
	.section	.note.nv.cuinfo,"",@"SHT_NOTE"
	.sectionflags	@"SHF_NOTE_NV_CUINFO"
        /*0018*/ 	.short	0x0002
        /*001a*/ 	.short	0x0064
        /*001c*/ 	.short	0x0082
	.zero		2


//--------------------- .nv.info                  --------------------------
	.section	.nv.info,"",@"SHT_CUDA_INFO"
	.align	4


	//----- nvinfo : EIATTR_REGCOUNT
	.align		4
        /*0000*/ 	.byte	0x04, 0x2f
        /*0002*/ 	.short	(.L_1 - .L_0)
	.align		4
.L_0:
        /*0004*/ 	.word	index@(_Z16matrixMultKernelPiS_S_iii)
        /*0008*/ 	.word	0x00000020


	//----- nvinfo : EIATTR_FRAME_SIZE
	.align		4
.L_1:
        /*000c*/ 	.byte	0x04, 0x11
        /*000e*/ 	.short	(.L_3 - .L_2)
	.align		4
.L_2:
        /*0010*/ 	.word	index@(_Z16matrixMultKernelPiS_S_iii)
        /*0014*/ 	.word	0x00000000


	//----- nvinfo : EIATTR_REGCOUNT
	.align		4
.L_3:
        /*0018*/ 	.byte	0x04, 0x2f
        /*001a*/ 	.short	(.L_5 - .L_4)
	.align		4
.L_4:
        /*001c*/ 	.word	index@(_Z20matrixMulKernelTiledPiS_S_iii)
        /*0020*/ 	.word	0x00000020


	//----- nvinfo : EIATTR_FRAME_SIZE
	.align		4
.L_5:
        /*0024*/ 	.byte	0x04, 0x11
        /*0026*/ 	.short	(.L_7 - .L_6)
	.align		4
.L_6:
        /*0028*/ 	.word	index@(_Z20matrixMulKernelTiledPiS_S_iii)
        /*002c*/ 	.word	0x00000000


	//----- nvinfo : EIATTR_MIN_STACK_SIZE
	.align		4
.L_7:
        /*0030*/ 	.byte	0x04, 0x12
        /*0032*/ 	.short	(.L_9 - .L_8)
	.align		4
.L_8:
        /*0034*/ 	.word	index@(_Z20matrixMulKernelTiledPiS_S_iii)
        /*0038*/ 	.word	0x00000000


	//----- nvinfo : EIATTR_MIN_STACK_SIZE
	.align		4
.L_9:
        /*003c*/ 	.byte	0x04, 0x12
        /*003e*/ 	.short	(.L_11 - .L_10)
	.align		4
.L_10:
        /*0040*/ 	.word	index@(_Z16matrixMultKernelPiS_S_iii)
        /*0044*/ 	.word	0x00000000
.L_11:


//--------------------- .nv.compat                --------------------------
	.section	.nv.compat,"",@"SHT_CUDA_COMPAT_INFO"
	.align	4
        /*0000*/ 	.byte	0x02, 0x09, 0x00, 0x00, 0x02, 0x02, 0x01, 0x00, 0x02, 0x05, 0x05, 0x00, 0x03, 0x07, 0x01, 0x01
        /*0010*/ 	.byte	0x02, 0x03, 0x00, 0x00, 0x02, 0x06, 0x01, 0x00, 0x04, 0x0b, 0x08, 0x00, 0x09, 0x00, 0x00, 0x00
        /*0020*/ 	.byte	0x00, 0x00, 0x00, 0x00


//--------------------- .nv.info._Z20matrixMulKernelTiledPiS_S_iii --------------------------
	.section	.nv.info._Z20matrixMulKernelTiledPiS_S_iii,"",@"SHT_CUDA_INFO"
	.sectionflags	@""
	.align	4


	//----- nvinfo : EIATTR_CUDA_API_VERSION
	.align		4
        /*0000*/ 	.byte	0x04, 0x37
        /*0002*/ 	.short	(.L_13 - .L_12)
.L_12:
        /*0004*/ 	.word	0x00000082


	//----- nvinfo : EIATTR_KPARAM_INFO
	.align		4
.L_13:
        /*0008*/ 	.byte	0x04, 0x17
        /*000a*/ 	.short	(.L_15 - .L_14)
.L_14:
        /*000c*/ 	.word	0x00000000
        /*0010*/ 	.short	0x0005
        /*0012*/ 	.short	0x0020
        /*0014*/ 	.byte	0x00, 0xf0, 0x11, 0x00


	//----- nvinfo : EIATTR_KPARAM_INFO
	.align		4
.L_15:
        /*0018*/ 	.byte	0x04, 0x17
        /*001a*/ 	.short	(.L_17 - .L_16)
.L_16:
        /*001c*/ 	.word	0x00000000
        /*0020*/ 	.short	0x0004
        /*0022*/ 	.short	0x001c
        /*0024*/ 	.byte	0x00, 0xf0, 0x11, 0x00


	//----- nvinfo : EIATTR_KPARAM_INFO
	.align		4
.L_17:
        /*0028*/ 	.byte	0x04, 0x17
        /*002a*/ 	.short	(.L_19 - .L_18)
.L_18:
        /*002c*/ 	.word	0x00000000
        /*0030*/ 	.short	0x0003
        /*0032*/ 	.short	0x0018
        /*0034*/ 	.byte	0x00, 0xf0, 0x11, 0x00


	//----- nvinfo : EIATTR_KPARAM_INFO
	.align		4
.L_19:
        /*0038*/ 	.byte	0x04, 0x17
        /*003a*/ 	.short	(.L_21 - .L_20)
.L_20:
        /*003c*/ 	.word	0x00000000
        /*0040*/ 	.short	0x0002
        /*0042*/ 	.short	0x0010
        /*0044*/ 	.byte	0x00, 0xf5, 0x21, 0x00


	//----- nvinfo : EIATTR_KPARAM_INFO
	.align		4
.L_21:
        /*0048*/ 	.byte	0x04, 0x17
        /*004a*/ 	.short	(.L_23 - .L_22)
.L_22:
        /*004c*/ 	.word	0x00000000
        /*0050*/ 	.short	0x0001
        /*0052*/ 	.short	0x0008
        /*0054*/ 	.byte	0x00, 0xf5, 0x21, 0x00


	//----- nvinfo : EIATTR_KPARAM_INFO
	.align		4
.L_23:
        /*0058*/ 	.byte	0x04, 0x17
        /*005a*/ 	.short	(.L_25 - .L_24)
.L_24:
        /*005c*/ 	.word	0x00000000
        /*0060*/ 	.short	0x0000
        /*0062*/ 	.short	0x0000
        /*0064*/ 	.byte	0x00, 0xf5, 0x21, 0x00


	//----- nvinfo : EIATTR_SPARSE_MMA_MASK
	.align		4
.L_25:
        /*0068*/ 	.byte	0x03, 0x50
        /*006a*/ 	.short	0x0000


	//----- nvinfo : EIATTR_MAXREG_COUNT
	.align		4
        /*006c*/ 	.byte	0x03, 0x1b
        /*006e*/ 	.short	0x00ff


	//----- nvinfo : EIATTR_NUM_BARRIERS
	.align		4
        /*0070*/ 	.byte	0x02, 0x4c
        /*0072*/ 	.byte	0x01
	.zero		1


	//----- nvinfo : EIATTR_MERCURY_ISA_VERSION
	.align		4
        /*0074*/ 	.byte	0x03, 0x5f
        /*0076*/ 	.short	0x0101


	//----- nvinfo : EIATTR_VRC_CTA_INIT_COUNT
	.align		4
        /*0078*/ 	.byte	0x02, 0x4a
	.zero		1
	.zero		1


	//----- nvinfo : EIATTR_EXIT_INSTR_OFFSETS
	.align		4
        /*007c*/ 	.byte	0x04, 0x1c
        /*007e*/ 	.short	(.L_27 - .L_26)


	//   ....[0]....
.L_26:
        /*0080*/ 	.word	0x00000c30


	//   ....[1]....
        /*0084*/ 	.word	0x00000c90


	//----- nvinfo : EIATTR_CBANK_PARAM_SIZE
	.align		4
.L_27:
        /*0088*/ 	.byte	0x03, 0x19
        /*008a*/ 	.short	0x0024


	//----- nvinfo : EIATTR_PARAM_CBANK
	.align		4
        /*008c*/ 	.byte	0x04, 0x0a
        /*008e*/ 	.short	(.L_29 - .L_28)
	.align		4
.L_28:
        /*0090*/ 	.word	index@(.nv.constant0._Z20matrixMulKernelTiledPiS_S_iii)
        /*0094*/ 	.short	0x0380
        /*0096*/ 	.short	0x0024


	//----- nvinfo : EIATTR_SW_WAR
	.align		4
.L_29:
        /*0098*/ 	.byte	0x04, 0x36
        /*009a*/ 	.short	(.L_31 - .L_30)
.L_30:
        /*009c*/ 	.word	0x00000008
.L_31:


//--------------------- .nv.info._Z16matrixMultKernelPiS_S_iii --------------------------
	.section	.nv.info._Z16matrixMultKernelPiS_S_iii,"",@"SHT_CUDA_INFO"
	.sectionflags	@""
	.align	4


	//----- nvinfo : EIATTR_CUDA_API_VERSION
	.align		4
        /*0000*/ 	.byte	0x04, 0x37
        /*0002*/ 	.short	(.L_33 - .L_32)
.L_32:
        /*0004*/ 	.word	0x00000082


	//----- nvinfo : EIATTR_KPARAM_INFO
	.align		4
.L_33:
        /*0008*/ 	.byte	0x04, 0x17
        /*000a*/ 	.short	(.L_35 - .L_34)
.L_34:
        /*000c*/ 	.word	0x00000000
        /*0010*/ 	.short	0x0005
        /*0012*/ 	.short	0x0020
        /*0014*/ 	.byte	0x00, 0xf0, 0x11, 0x00


	//----- nvinfo : EIATTR_KPARAM_INFO
	.align		4
.L_35:
        /*0018*/ 	.byte	0x04, 0x17
        /*001a*/ 	.short	(.L_37 - .L_36)
.L_36:
        /*001c*/ 	.word	0x00000000
        /*0020*/ 	.short	0x0004
        /*0022*/ 	.short	0x001c
        /*0024*/ 	.byte	0x00, 0xf0, 0x11, 0x00


	//----- nvinfo : EIATTR_KPARAM_INFO
	.align		4
.L_37:
        /*0028*/ 	.byte	0x04, 0x17
        /*002a*/ 	.short	(.L_39 - .L_38)
.L_38:
        /*002c*/ 	.word	0x00000000
        /*0030*/ 	.short	0x0003
        /*0032*/ 	.short	0x0018
        /*0034*/ 	.byte	0x00, 0xf0, 0x11, 0x00


	//----- nvinfo : EIATTR_KPARAM_INFO
	.align		4
.L_39:
        /*0038*/ 	.byte	0x04, 0x17
        /*003a*/ 	.short	(.L_41 - .L_40)
.L_40:
        /*003c*/ 	.word	0x00000000
        /*0040*/ 	.short	0x0002
        /*0042*/ 	.short	0x0010
        /*0044*/ 	.byte	0x00, 0xf5, 0x21, 0x00


	//----- nvinfo : EIATTR_KPARAM_INFO
	.align		4
.L_41:
        /*0048*/ 	.byte	0x04, 0x17
        /*004a*/ 	.short	(.L_43 - .L_42)
.L_42:
        /*004c*/ 	.word	0x00000000
        /*0050*/ 	.short	0x0001
        /*0052*/ 	.short	0x0008
        /*0054*/ 	.byte	0x00, 0xf5, 0x21, 0x00


	//----- nvinfo : EIATTR_KPARAM_INFO
	.align		4
.L_43:
        /*0058*/ 	.byte	0x04, 0x17
        /*005a*/ 	.short	(.L_45 - .L_44)
.L_44:
        /*005c*/ 	.word	0x00000000
        /*0060*/ 	.short	0x0000
        /*0062*/ 	.short	0x0000
        /*0064*/ 	.byte	0x00, 0xf5, 0x21, 0x00


	//----- nvinfo : EIATTR_SPARSE_MMA_MASK
	.align		4
.L_45:
        /*0068*/ 	.byte	0x03, 0x50
        /*006a*/ 	.short	0x0000


	//----- nvinfo : EIATTR_MAXREG_COUNT
	.align		4
        /*006c*/ 	.byte	0x03, 0x1b
        /*006e*/ 	.short	0x00ff


	//----- nvinfo : EIATTR_MERCURY_ISA_VERSION
	.align		4
        /*0070*/ 	.byte	0x03, 0x5f
        /*0072*/ 	.short	0x0101


	//----- nvinfo : EIATTR_VRC_CTA_INIT_COUNT
	.align		4
        /*0074*/ 	.byte	0x02, 0x4a
	.zero		1
	.zero		1


	//----- nvinfo : EIATTR_EXIT_INSTR_OFFSETS
	.align		4
        /*0078*/ 	.byte	0x04, 0x1c
        /*007a*/ 	.short	(.L_47 - .L_46)


	//   ....[0]....
.L_46:
        /*007c*/ 	.word	0x000000d0


	//   ....[1]....
        /*0080*/ 	.word	0x000008e0


	//----- nvinfo : EIATTR_CBANK_PARAM_SIZE
	.align		4
.L_47:
        /*0084*/ 	.byte	0x03, 0x19
        /*0086*/ 	.short	0x0024


	//----- nvinfo : EIATTR_PARAM_CBANK
	.align		4
        /*0088*/ 	.byte	0x04, 0x0a
        /*008a*/ 	.short	(.L_49 - .L_48)
	.align		4
.L_48:
        /*008c*/ 	.word	index@(.nv.constant0._Z16matrixMultKernelPiS_S_iii)
        /*0090*/ 	.short	0x0380
        /*0092*/ 	.short	0x0024


	//----- nvinfo : EIATTR_SW_WAR
	.align		4
.L_49:
        /*0094*/ 	.byte	0x04, 0x36
        /*0096*/ 	.short	(.L_51 - .L_50)
.L_50:
        /*0098*/ 	.word	0x00000008
.L_51:


//--------------------- .nv.callgraph             --------------------------
	.section	.nv.callgraph,"",@"SHT_CUDA_CALLGRAPH"
	.align	4
	.sectionentsize	8
	.align		4
        /*0000*/ 	.word	0x00000000
	.align		4
        /*0004*/ 	.word	0xffffffff
	.align		4
        /*0008*/ 	.word	0x00000000
	.align		4
        /*000c*/ 	.word	0xfffffffe
	.align		4
        /*0010*/ 	.word	0x00000000
	.align		4
        /*0014*/ 	.word	0xfffffffd
	.align		4
        /*0018*/ 	.word	0x00000000
	.align		4
        /*001c*/ 	.word	0xfffffffc


//--------------------- .text._Z20matrixMulKernelTiledPiS_S_iii --------------------------
	.section	.text._Z20matrixMulKernelTiledPiS_S_iii,"ax",@progbits
	.align	128
        .global         _Z20matrixMulKernelTiledPiS_S_iii
        .type           _Z20matrixMulKernelTiledPiS_S_iii,@function
        .size           _Z20matrixMulKernelTiledPiS_S_iii,(.L_x_8 - _Z20matrixMulKernelTiledPiS_S_iii)
        .other          _Z20matrixMulKernelTiledPiS_S_iii,@"STO_CUDA_ENTRY STV_DEFAULT"
_Z20matrixMulKernelTiledPiS_S_iii:
.text._Z20matrixMulKernelTiledPiS_S_iii:
[----:B------:R-:W-:Y:S01]  /*0000*/  LDC R1, c[0x0][0x37c] ;  /* 0x0000df00ff017b82 */ /* 0x000fe20000000800 */
[----:B------:R-:W0:Y:S01]  /*0010*/  S2R R18, SR_CTAID.Y ;  /* 0x0000000000127919 */ /* 0x000e220000002600 */
[----:B------:R-:W1:Y:S01]  /*0020*/  LDCU UR10, c[0x0][0x39c] ;  /* 0x00007380ff0a77ac */ /* 0x000e620008000800 */
[----:B------:R-:W-:Y:S01]  /*0030*/  HFMA2 R22, -RZ, RZ, 0, 0 ;  /* 0x00000000ff167431 */ /* 0x000fe200000001ff */
[----:B------:R-:W0:Y:S01]  /*0040*/  S2R R16, SR_TID.Y ;  /* 0x0000000000107919 */ /* 0x000e220000002200 */
[----:B------:R-:W2:Y:S01]  /*0050*/  LDCU UR14, c[0x0][0x3a0] ;  /* 0x00007400ff0e77ac */ /* 0x000ea20008000800 */
[----:B------:R-:W3:Y:S01]  /*0060*/  S2R R2, SR_CTAID.X ;  /* 0x0000000000027919 */ /* 0x000ee20000002500 */
[----:B------:R-:W4:Y:S01]  /*0070*/  LDCU.64 UR8, c[0x0][0x358] ;  /* 0x00006b00ff0877ac */ /* 0x000f220008000a00 */
[----:B------:R-:W3:Y:S01]  /*0080*/  S2R R17, SR_TID.X ;  /* 0x0000000000117919 */ /* 0x000ee20000002100 */
[----:B-1----:R-:W-:Y:S01]  /*0090*/  UISETP.GE.AND UP0, UPT, UR10, 0x1, UPT ;  /* 0x000000010a00788c */ /* 0x002fe2000bf06270 */
[----:B0-----:R-:W-:-:S02]  /*00a0*/  LEA R18, R18, R16, 0x5 ;  /* 0x0000001012127211 */ /* 0x001fc400078e28ff */
[----:B---3--:R-:W-:-:S06]  /*00b0*/  LEA R19, R2, R17, 0x5 ;  /* 0x0000001102137211 */ /* 0x008fcc00078e28ff */
[----:B--2-4-:R-:W-:Y:S05]  /*00c0*/  BRA.U !UP0, `(.L_x_0) ;  /* 0x0000000908cc7547 */ /* 0x014fea000b800000 */
[----:B------:R-:W0:Y:S01]  /*00d0*/  S2UR UR7, SR_CgaCtaId ;  /* 0x00000000000779c3 */ /* 0x000e220000008800 */
[----:B------:R-:W1:Y:S01]  /*00e0*/  LDCU UR11, c[0x0][0x3a0] ;  /* 0x00007400ff0b77ac */ /* 0x000e620008000800 */
[----:B------:R-:W-:Y:S01]  /*00f0*/  MOV R22, RZ ;  /* 0x000000ff00167202 */ /* 0x000fe20000000f00 */
[----:B------:R-:W-:Y:S01]  /*0100*/  IMAD R6, R18, UR10, R17 ;  /* 0x0000000a12067c24 */ /* 0x000fe2000f8e0211 */
[----:B------:R-:W2:Y:S04]  /*0110*/  LDCU UR12, c[0x0][0x398] ;  /* 0x00007300ff0c77ac */ /* 0x000ea80008000800 */
[----:B------:R-:W3:Y:S01]  /*0120*/  LDC R0, c[0x0][0x3a0] ;  /* 0x0000e800ff007b82 */ /* 0x000ee20000000800 */
[----:B------:R-:W-:Y:S01]  /*0130*/  UMOV UR5, 0x400 ;  /* 0x0000040000057882 */ /* 0x000fe20000000000 */
[----:B------:R-:W-:-:S02]  /*0140*/  UIADD3 UR4, UPT, UPT, UR10, 0x1f, URZ ;  /* 0x0000001f0a047890 */ /* 0x000fc4000fffe0ff */
[----:B------:R-:W-:Y:S02]  /*0150*/  UIADD3 UR6, UPT, UPT, UR5, 0x1000, URZ ;  /* 0x0000100005067890 */ /* 0x000fe4000fffe0ff */
[----:B------:R-:W-:Y:S02]  /*0160*/  USHF.R.U32.HI UR4, URZ, 0x5, UR4 ;  /* 0x00000005ff047899 */ /* 0x000fe40008011604 */
[----:B------:R-:W4:Y:S01]  /*0170*/  LDC.64 R20, c[0x0][0x380] ;  /* 0x0000e000ff147b82 */ /* 0x000f220000000a00 */
[----:B------:R-:W3:Y:S01]  /*0180*/  LDCU UR13, c[0x0][0x39c] ;  /* 0x00007380ff0d77ac */ /* 0x000ee20008000800 */
[----:B-1----:R-:W-:Y:S01]  /*0190*/  IMAD R7, R16, UR11, R17 ;  /* 0x0000000b10077c24 */ /* 0x002fe2000f8e0211 */
[----:B------:R-:W-:Y:S01]  /*01a0*/  UIADD3 UR4, UPT, UPT, -UR4, URZ, URZ ;  /* 0x000000ff04047290 */ /* 0x000fe2000fffe1ff */
[----:B--2---:R-:W-:Y:S01]  /*01b0*/  ISETP.GE.AND P1, PT, R18, UR12, PT ;  /* 0x0000000c12007c0c */ /* 0x004fe2000bf26270 */
[----:B0-----:R-:W-:Y:S02]  /*01c0*/  ULEA UR5, UR7, UR5, 0x18 ;  /* 0x0000000507057291 */ /* 0x001fe4000f8ec0ff */
[----:B------:R-:W-:Y:S01]  /*01d0*/  LEA R7, R2, R7, 0x5 ;  /* 0x0000000702077211 */ /* 0x000fe200078e28ff */
[----:B------:R-:W-:-:S03]  /*01e0*/  ULEA UR6, UR7, UR6, 0x18 ;  /* 0x0000000607067291 */ /* 0x000fc6000f8ec0ff */
[----:B------:R-:W-:-:S03]  /*01f0*/  LEA R5, R16, UR5, 0x7 ;  /* 0x0000000510057c11 */ /* 0x000fc6000f8e38ff */
[C---:B------:R-:W-:Y:S02]  /*0200*/  LEA R3, R17.reuse, UR6, 0x2 ;  /* 0x0000000611037c11 */ /* 0x040fe4000f8e10ff */
[----:B------:R-:W-:Y:S02]  /*0210*/  LEA R4, R17, R5, 0x2 ;  /* 0x0000000511047211 */ /* 0x000fe400078e10ff */
[----:B------:R-:W-:-:S07]  /*0220*/  LEA R2, R16, R3, 0x7 ;  /* 0x0000000310027211 */ /* 0x000fce00078e38ff */
.L_x_1:
[----:B---3--:R-:W-:Y:S01]  /*0230*/  ISETP.GE.AND P0, PT, R19, R0, PT ;  /* 0x000000001300720c */ /* 0x008fe20003f06270 */
[----:B------:R-:W-:Y:S01]  /*0240*/  HFMA2 R29, -RZ, RZ, 0, 0 ;  /* 0x00000000ff1d7431 */ /* 0x000fe200000001ff */
[----:B------:R-:W-:Y:S01]  /*0250*/  ISETP.GE.OR P2, PT, R17, UR13, P1 ;  /* 0x0000000d11007c0c */ /* 0x000fe20008f46670 */
[----:B----4-:R-:W-:Y:S01]  /*0260*/  IMAD.WIDE R8, R6, 0x4, R20 ;  /* 0x0000000406087825 */ /* 0x010fe200078e0214 */
[----:B------:R-:W-:Y:S02]  /*0270*/  ISETP.GE.OR P0, PT, R16, UR13, P0 ;  /* 0x0000000d10007c0c */ /* 0x000fe40008706670 */
[----:B------:R-:W-:-:S09]  /*0280*/  MOV R27, RZ ;  /* 0x000000ff001b7202 */ /* 0x000fd20000000f00 */
[----:B------:R-:W2:Y:S02]  /*0290*/  @!P2 LDG.E R27, desc[UR8][R8.64] ;  /* 0x00000008081ba981 */ /* 0x000ea4000c1e1900 */
[----:B------:R-:W0:Y:S02]  /*02a0*/  @!P0 LDC.64 R10, c[0x0][0x388] ;  /* 0x0000e200ff0a8b82 */ /* 0x000e240000000a00 */
[----:B0-----:R-:W-:-:S05]  /*02b0*/  @!P0 IMAD.WIDE R10, R7, 0x4, R10 ;  /* 0x00000004070a8825 */ /* 0x001fca00078e020a */
[----:B------:R-:W3:Y:S04]  /*02c0*/  @!P0 LDG.E R29, desc[UR8][R10.64] ;  /* 0x000000080a1d8981 */ /* 0x000ee8000c1e1900 */
[----:B--2---:R-:W-:Y:S04]  /*02d0*/  STS [R4], R27 ;  /* 0x0000001b04007388 */ /* 0x004fe80000000800 */
[----:B---3--:R-:W-:Y:S01]  /*02e0*/  STS [R2], R29 ;  /* 0x0000001d02007388 */ /* 0x008fe20000000800 */
[----:B------:R-:W-:Y:S06]  /*02f0*/  BAR.SYNC.DEFER_BLOCKING 0x0 ;  /* 0x0000000000007b1d */ /* 0x000fec0000010000 */
[----:B------:R-:W-:Y:S04]  /*0300*/  LDS R25, [R3] ;  /* 0x0000000003197984 */ /* 0x000fe80000000800 */
[----:B------:R-:W0:Y:S04]  /*0310*/  LDS.128 R12, [R5] ;  /* 0x00000000050c7984 */ /* 0x000e280000000c00 */
[----:B------:R-:W1:Y:S04]  /*0320*/  LDS R24, [R3+0x80] ;  /* 0x0000800003187984 */ /* 0x000e680000000800 */
[----:B------:R-:W2:Y:S04]  /*0330*/  LDS R23, [R3+0x100] ;  /* 0x0001000003177984 */ /* 0x000ea80000000800 */
[----:B------:R-:W3:Y:S04]  /*0340*/  LDS R26, [R3+0x180] ;  /* 0x00018000031a7984 */ /* 0x000ee80000000800 */
[----:B------:R-:W-:Y:S01]  /*0350*/  LDS.128 R8, [R5+0x10] ;  /* 0x0000100005087984 */ /* 0x000fe20000000c00 */
[----:B0-----:R-:W-:-:S03]  /*0360*/  IMAD R12, R12, R25, RZ ;  /* 0x000000190c0c7224 */ /* 0x001fc600078e02ff */
[----:B------:R-:W0:Y:S01]  /*0370*/  LDS R25, [R3+0x200] ;  /* 0x0002000003197984 */ /* 0x000e220000000800 */
[----:B-1----:R-:W-:Y:S01]  /*0380*/  IMAD R27, R24, R13, RZ ;  /* 0x0000000d181b7224 */ /* 0x002fe200078e02ff */
[----:B------:R-:W-:Y:S02]  /*0390*/  I2FP.F32.S32 R13, R12 ;  /* 0x0000000c000d7245 */ /* 0x000fe40000201400 */
[----:B------:R-:W1:Y:S01]  /*03a0*/  LDS R24, [R3+0x280] ;  /* 0x0002800003187984 */ /* 0x000e620000000800 */
[----:B--2---:R-:W-:Y:S01]  /*03b0*/  IMAD R14, R23, R14, RZ ;  /* 0x0000000e170e7224 */ /* 0x004fe200078e02ff */
[----:B------:R-:W-:Y:S01]  /*03c0*/  I2FP.F32.S32 R12, R27 ;  /* 0x0000001b000c7245 */ /* 0x000fe20000201400 */
[----:B------:R-:W-:Y:S01]  /*03d0*/  FADD R13, R13, R22 ;  /* 0x000000160d0d7221 */ /* 0x000fe20000000000 */
[----:B------:R-:W2:Y:S01]  /*03e0*/  LDS R23, [R3+0x300] ;  /* 0x0003000003177984 */ /* 0x000ea20000000800 */
[----:B---3--:R-:W-:Y:S02]  /*03f0*/  IMAD R15, R26, R15, RZ ;  /* 0x0000000f1a0f7224 */ /* 0x008fe400078e02ff */
[----:B------:R-:W-:Y:S01]  /*0400*/  FADD R12, R13, R12 ;  /* 0x0000000c0d0c7221 */ /* 0x000fe20000000000 */
[----:B------:R-:W-:Y:S01]  /*0410*/  I2FP.F32.S32 R13, R14 ;  /* 0x0000000e000d7245 */ /* 0x000fe20000201400 */
[----:B------:R-:W3:Y:S01]  /*0420*/  LDS R26, [R3+0x380] ;  /* 0x00038000031a7984 */ /* 0x000ee20000000800 */
[----:B------:R-:W-:-:S03]  /*0430*/  I2FP.F32.S32 R15, R15 ;  /* 0x0000000f000f7245 */ /* 0x000fc60000201400 */
[----:B------:R-:W-:Y:S01]  /*0440*/  FADD R12, R12, R13 ;  /* 0x0000000d0c0c7221 */ /* 0x000fe20000000000 */
[----:B------:R-:W-:Y:S03]  /*0450*/  LDS R22, [R3+0x480] ;  /* 0x0004800003167984 */ /* 0x000fe60000000800 */
[----:B------:R-:W-:Y:S02]  /*0460*/  FADD R27, R12, R15 ;  /* 0x0000000f0c1b7221 */ /* 0x000fe40000000000 */
[----:B------:R-:W-:Y:S01]  /*0470*/  LDS.128 R12, [R5+0x20] ;  /* 0x00002000050c7984 */ /* 0x000fe20000000c00 */
[----:B0-----:R-:W-:-:S03]  /*0480*/  IMAD R8, R8, R25, RZ ;  /* 0x0000001908087224 */ /* 0x001fc600078e02ff */
[----:B------:R-:W0:Y:S01]  /*0490*/  LDS R25, [R3+0x400] ;  /* 0x0004000003197984 */ /* 0x000e220000000800 */
[----:B-1----:R-:W-:Y:S01]  /*04a0*/  IMAD R9, R24, R9, RZ ;  /* 0x0000000918097224 */ /* 0x002fe200078e02ff */
[----:B------:R-:W-:Y:S02]  /*04b0*/  I2FP.F32.S32 R8, R8 ;  /* 0x0000000800087245 */ /* 0x000fe40000201400 */
[----:B------:R-:W-:Y:S02]  /*04c0*/  LDS R24, [R3+0x580] ;  /* 0x0005800003187984 */ /* 0x000fe40000000800 */
[----:B------:R-:W-:Y:S01]  /*04d0*/  I2FP.F32.S32 R9, R9 ;  /* 0x0000000900097245 */ /* 0x000fe20000201400 */
[----:B------:R-:W-:Y:S01]  /*04e0*/  FADD R8, R27, R8 ;  /* 0x000000081b087221 */ /* 0x000fe20000000000 */
[----:B--2---:R-:W-:Y:S02]  /*04f0*/  IMAD R10, R23, R10, RZ ;  /* 0x0000000a170a7224 */ /* 0x004fe400078e02ff */
[----:B------:R-:W1:Y:S01]  /*0500*/  LDS R23, [R3+0x500] ;  /* 0x0005000003177984 */ /* 0x000e620000000800 */
[----:B------:R-:W-:Y:S01]  /*0510*/  FADD R8, R8, R9 ;  /* 0x0000000908087221 */ /* 0x000fe20000000000 */
[----:B---3--:R-:W-:Y:S01]  /*0520*/  IMAD R11, R26, R11, RZ ;  /* 0x0000000b1a0b7224 */ /* 0x008fe200078e02ff */
[----:B------:R-:W-:-:S04]  /*0530*/  I2FP.F32.S32 R9, R10 ;  /* 0x0000000a00097245 */ /* 0x000fc80000201400 */
[----:B------:R-:W-:Y:S01]  /*0540*/  I2FP.F32.S32 R11, R11 ;  /* 0x0000000b000b7245 */ /* 0x000fe20000201400 */
[----:B------:R-:W-:-:S04]  /*0550*/  FADD R8, R8, R9 ;  /* 0x0000000908087221 */ /* 0x000fc80000000000 */
[----:B------:R-:W-:Y:S02]  /*0560*/  FADD R26, R8, R11 ;  /* 0x0000000b081a7221 */ /* 0x000fe40000000000 */
[----:B------:R-:W-:Y:S01]  /*0570*/  LDS.128 R8, [R5+0x30] ;  /* 0x0000300005087984 */ /* 0x000fe20000000c00 */
[----:B0-----:R-:W-:-:S03]  /*0580*/  IMAD R12, R12, R25, RZ ;  /* 0x000000190c0c7224 */ /* 0x001fc600078e02ff */
[----:B------:R-:W0:Y:S01]  /*0590*/  LDS R25, [R3+0x600] ;  /* 0x0006000003197984 */ /* 0x000e220000000800 */
[----:B------:R-:W-:-:S03]  /*05a0*/  IMAD R27, R22, R13, RZ ;  /* 0x0000000d161b7224 */ /* 0x000fc600078e02ff */
[----:B------:R-:W2:Y:S01]  /*05b0*/  LDS R22, [R3+0x680] ;  /* 0x0006800003167984 */ /* 0x000ea20000000800 */
[----:B------:R-:W-:Y:S02]  /*05c0*/  I2FP.F32.S32 R13, R12 ;  /* 0x0000000c000d7245 */ /* 0x000fe40000201400 */
[----:B------:R-:W-:Y:S01]  /*05d0*/  I2FP.F32.S32 R12, R27 ;  /* 0x0000001b000c7245 */ /* 0x000fe20000201400 */
[----:B-1----:R-:W-:Y:S02]  /*05e0*/  IMAD R14, R23, R14, RZ ;  /* 0x0000000e170e7224 */ /* 0x002fe400078e02ff */
[----:B------:R-:W-:Y:S01]  /*05f0*/  FADD R13, R26, R13 ;  /* 0x0000000d1a0d7221 */ /* 0x000fe20000000000 */
[----:B------:R-:W1:Y:S01]  /*0600*/  LDS R23, [R3+0x700] ;  /* 0x0007000003177984 */ /* 0x000e620000000800 */
[----:B------:R-:W-:Y:S02]  /*0610*/  IMAD R15, R24, R15, RZ ;  /* 0x0000000f180f7224 */ /* 0x000fe400078e02ff */
[----:B------:R-:W-:Y:S01]  /*0620*/  FADD R12, R13, R12 ;  /* 0x0000000c0d0c7221 */ /* 0x000fe20000000000 */
[----:B------:R-:W-:Y:S01]  /*0630*/  I2FP.F32.S32 R13, R14 ;  /* 0x0000000e000d7245 */ /* 0x000fe20000201400 */
[----:B------:R-:W3:Y:S01]  /*0640*/  LDS R24, [R3+0x780] ;  /* 0x0007800003187984 */ /* 0x000ee20000000800 */
[----:B------:R-:W-:-:S03]  /*0650*/  I2FP.F32.S32 R15, R15 ;  /* 0x0000000f000f7245 */ /* 0x000fc60000201400 */
[----:B------:R-:W-:-:S04]  /*0660*/  FADD R12, R12, R13 ;  /* 0x0000000d0c0c7221 */ /* 0x000fc80000000000 */
[----:B------:R-:W-:Y:S02]  /*0670*/  FADD R26, R12, R15 ;  /* 0x0000000f0c1a7221 */ /* 0x000fe40000000000 */
[----:B------:R-:W-:Y:S01]  /*0680*/  LDS.128 R12, [R5+0x40] ;  /* 0x00004000050c7984 */ /* 0x000fe20000000c00 */
[----:B0-----:R-:W-:-:S03]  /*0690*/  IMAD R8, R8, R25, RZ ;  /* 0x0000001908087224 */ /* 0x001fc600078e02ff */
[----:B------:R-:W0:Y:S01]  /*06a0*/  LDS R25, [R3+0x800] ;  /* 0x0008000003197984 */ /* 0x000e220000000800 */
[----:B--2---:R-:W-:Y:S01]  /*06b0*/  IMAD R22, R22, R9, RZ ;  /* 0x0000000916167224 */ /* 0x004fe200078e02ff */
[----:B------:R-:W-:-:S04]  /*06c0*/  I2FP.F32.S32 R9, R8 ;  /* 0x0000000800097245 */ /* 0x000fc80000201400 */
[----:B------:R-:W-:Y:S02]  /*06d0*/  I2FP.F32.S32 R8, R22 ;  /* 0x0000001600087245 */ /* 0x000fe40000201400 */
[----:B------:R-:W2:Y:S01]  /*06e0*/  LDS R22, [R3+0x880] ;  /* 0x0008800003167984 */ /* 0x000ea20000000800 */
[----:B------:R-:W-:Y:S01]  /*06f0*/  FADD R9, R26, R9 ;  /* 0x000000091a097221 */ /* 0x000fe20000000000 */
[----:B-1----:R-:W-:Y:S02]  /*0700*/  IMAD R10, R23, R10, RZ ;  /* 0x0000000a170a7224 */ /* 0x002fe400078e02ff */
[----:B------:R-:W1:Y:S01]  /*0710*/  LDS R23, [R3+0x900] ;  /* 0x0009000003177984 */ /* 0x000e620000000800 */
[----:B------:R-:W-:Y:S01]  /*0720*/  FADD R8, R9, R8 ;  /* 0x0000000809087221 */ /* 0x000fe20000000000 */
[----:B---3--:R-:W-:Y:S01]  /*0730*/  IMAD R11, R24, R11, RZ ;  /* 0x0000000b180b7224 */ /* 0x008fe200078e02ff */
[----:B------:R-:W-:Y:S01]  /*0740*/  I2FP.F32.S32 R9, R10 ;  /* 0x0000000a00097245 */ /* 0x000fe20000201400 */
[----:B------:R-:W3:Y:S03]  /*0750*/  LDS R24, [R3+0x980] ;  /* 0x0009800003187984 */ /* 0x000ee60000000800 */
[----:B------:R-:W-:Y:S01]  /*0760*/  I2FP.F32.S32 R11, R11 ;  /* 0x0000000b000b7245 */ /* 0x000fe20000201400 */
[----:B------:R-:W-:-:S04]  /*0770*/  FADD R8, R8, R9 ;  /* 0x0000000908087221 */ /* 0x000fc80000000000 */
[----:B------:R-:W-:Y:S02]  /*0780*/  FADD R26, R8, R11 ;  /* 0x0000000b081a7221 */ /* 0x000fe40000000000 */
[----:B------:R-:W-:Y:S01]  /*0790*/  LDS.128 R8, [R5+0x50] ;  /* 0x0000500005087984 */ /* 0x000fe20000000c00 */
[----:B0-----:R-:W-:-:S03]  /*07a0*/  IMAD R12, R12, R25, RZ ;  /* 0x000000190c0c7224 */ /* 0x001fc600078e02ff */
[----:B------:R-:W0:Y:S02]  /*07b0*/  LDS R25, [R3+0xa00] ;  /* 0x000a000003197984 */ /* 0x000e240000000800 */
[----:B------:R-:W-:Y:S01]  /*07c0*/  I2FP.F32.S32 R27, R12 ;  /* 0x0000000c001b7245 */ /* 0x000fe20000201400 */
[----:B--2---:R-:W-:-:S04]  /*07d0*/  IMAD R13, R22, R13, RZ ;  /* 0x0000000d160d7224 */ /* 0x004fc800078e02ff */
[----:B------:R-:W-:Y:S01]  /*07e0*/  FADD R26, R26, R27 ;  /* 0x0000001b1a1a7221 */ /* 0x000fe20000000000 */
[----:B------:R-:W2:Y:S01]  /*07f0*/  LDS R22, [R3+0xa80] ;  /* 0x000a800003167984 */ /* 0x000ea20000000800 */
[----:B-1----:R-:W-:Y:S01]  /*0800*/  IMAD R14, R23, R14, RZ ;  /* 0x0000000e170e7224 */ /* 0x002fe200078e02ff */
[----:B------:R-:W-:Y:S02]  /*0810*/  I2FP.F32.S32 R13, R13 ;  /* 0x0000000d000d7245 */ /* 0x000fe40000201400 */
[----:B------:R-:W1:Y:S01]  /*0820*/  LDS R27, [R3+0xb00] ;  /* 0x000b0000031b7984 */ /* 0x000e620000000800 */
[----:B---3--:R-:W-:Y:S01]  /*0830*/  IMAD R15, R24, R15, RZ ;  /* 0x0000000f180f7224 */ /* 0x008fe200078e02ff */
[----:B------:R-:W-:Y:S01]  /*0840*/  I2FP.F32.S32 R14, R14 ;  /* 0x0000000e000e7245 */ /* 0x000fe20000201400 */
[----:B------:R-:W-:Y:S01]  /*0850*/  FADD R13, R26, R13 ;  /* 0x0000000d1a0d7221 */ /* 0x000fe20000000000 */
[----:B------:R-:W-:Y:S02]  /*0860*/  LDS R24, [R3+0xc80] ;  /* 0x000c800003187984 */ /* 0x000fe40000000800 */
[----:B------:R-:W-:Y:S01]  /*0870*/  I2FP.F32.S32 R12, R15 ;  /* 0x0000000f000c7245 */ /* 0x000fe20000201400 */
[----:B------:R-:W-:Y:S01]  /*0880*/  FADD R13, R13, R14 ;  /* 0x0000000e0d0d7221 */ /* 0x000fe20000000000 */
[----:B------:R-:W3:Y:S03]  /*0890*/  LDS R26, [R3+0xb80] ;  /* 0x000b8000031a7984 */ /* 0x000ee60000000800 */
[----:B------:R-:W-:-:S02]  /*08a0*/  FADD R23, R13, R12 ;  /* 0x0000000c0d177221 */ /* 0x000fc40000000000 */
[----:B------:R-:W-:Y:S01]  /*08b0*/  LDS.128 R12, [R5+0x60] ;  /* 0x00006000050c7984 */ /* 0x000fe20000000c00 */
[----:B0-----:R-:W-:-:S03]  /*08c0*/  IMAD R8, R8, R25, RZ ;  /* 0x0000001908087224 */ /* 0x001fc600078e02ff */
[----:B------:R-:W0:Y:S02]  /*08d0*/  LDS R25, [R3+0xc00] ;  /* 0x000c000003197984 */ /* 0x000e240000000800 */
[----:B------:R-:W-:-:S05]  /*08e0*/  I2FP.F32.S32 R8, R8 ;  /* 0x0000000800087245 */ /* 0x000fca0000201400 */
[----:B------:R-:W-:Y:S02]  /*08f0*/  FADD R8, R23, R8 ;  /* 0x0000000817087221 */ /* 0x000fe40000000000 */
[----:B------:R-:W4:Y:S01]  /*0900*/  LDS R23, [R3+0xd00] ;  /* 0x000d000003177984 */ /* 0x000f220000000800 */
[----:B--2---:R-:W-:Y:S02]  /*0910*/  IMAD R9, R22, R9, RZ ;  /* 0x0000000916097224 */ /* 0x004fe400078e02ff */
[----:B-1----:R-:W-:-:S03]  /*0920*/  IMAD R10, R27, R10, RZ ;  /* 0x0000000a1b0a7224 */ /* 0x002fc600078e02ff */
[----:B------:R-:W-:Y:S01]  /*0930*/  I2FP.F32.S32 R9, R9 ;  /* 0x0000000900097245 */ /* 0x000fe20000201400 */
[----:B---3--:R-:W-:Y:S01]  /*0940*/  IMAD R26, R26, R11, RZ ;  /* 0x0000000b1a1a7224 */ /* 0x008fe200078e02ff */
[----:B------:R-:W-:-:S03]  /*0950*/  I2FP.F32.S32 R11, R10 ;  /* 0x0000000a000b7245 */ /* 0x000fc60000201400 */
[----:B------:R-:W-:Y:S01]  /*0960*/  FADD R8, R8, R9 ;  /* 0x0000000908087221 */ /* 0x000fe20000000000 */
[----:B------:R-:W-:-:S03]  /*0970*/  I2FP.F32.S32 R9, R26 ;  /* 0x0000001a00097245 */ /* 0x000fc60000201400 */
[----:B------:R-:W-:-:S04]  /*0980*/  FADD R8, R8, R11 ;  /* 0x0000000b08087221 */ /* 0x000fc80000000000 */
[----:B------:R-:W-:Y:S01]  /*0990*/  FADD R8, R8, R9 ;  /* 0x0000000908087221 */ /* 0x000fe20000000000 */
[----:B0-----:R-:W-:Y:S02]  /*09a0*/  IMAD R12, R12, R25, RZ ;  /* 0x000000190c0c7224 */ /* 0x001fe400078e02ff */
[----:B------:R-:W-:Y:S03]  /*09b0*/  LDS R25, [R3+0xe00] ;  /* 0x000e000003197984 */ /* 0x000fe60000000800 */
[----:B------:R-:W-:Y:S02]  /*09c0*/  I2FP.F32.S32 R11, R12 ;  /* 0x0000000c000b7245 */ /* 0x000fe40000201400 */
[----:B------:R-:W0:Y:S03]  /*09d0*/  LDS R12, [R3+0xd80] ;  /* 0x000d8000030c7984 */ /* 0x000e260000000800 */
[----:B------:R-:W-:-:S02]  /*09e0*/  FADD R22, R8, R11 ;  /* 0x0000000b08167221 */ /* 0x000fc40000000000 */
[----:B------:R-:W1:Y:S01]  /*09f0*/  LDS.128 R8, [R5+0x70] ;  /* 0x0000700005087984 */ /* 0x000e620000000c00 */
[----:B------:R-:W-:-:S03]  /*0a00*/  IMAD R26, R24, R13, RZ ;  /* 0x0000000d181a7224 */ /* 0x000fc600078e02ff */
[----:B------:R-:W2:Y:S01]  /*0a10*/  LDS R24, [R3+0xe80] ;  /* 0x000e800003187984 */ /* 0x000ea20000000800 */
[----:B----4-:R-:W-:-:S03]  /*0a20*/  IMAD R27, R23, R14, RZ ;  /* 0x0000000e171b7224 */ /* 0x010fc600078e02ff */
[----:B------:R-:W3:Y:S04]  /*0a30*/  LDS R13, [R3+0xf00] ;  /* 0x000f0000030d7984 */ /* 0x000ee80000000800 */
[----:B------:R-:W4:Y:S01]  /*0a40*/  LDS R14, [R3+0xf80] ;  /* 0x000f8000030e7984 */ /* 0x000f220000000800 */
[----:B------:R-:W-:Y:S02]  /*0a50*/  I2FP.F32.S32 R23, R26 ;  /* 0x0000001a00177245 */ /* 0x000fe40000201400 */
[----:B------:R-:W-:-:S03]  /*0a60*/  I2FP.F32.S32 R27, R27 ;  /* 0x0000001b001b7245 */ /* 0x000fc60000201400 */
[----:B------:R-:W-:-:S04]  /*0a70*/  FADD R22, R22, R23 ;  /* 0x0000001716167221 */ /* 0x000fc80000000000 */
[----:B------:R-:W-:Y:S01]  /*0a80*/  FADD R22, R22, R27 ;  /* 0x0000001b16167221 */ /* 0x000fe20000000000 */
[----:B------:R-:W-:Y:S01]  /*0a90*/  UIADD3 UR4, UPT, UPT, UR4, 0x1, URZ ;  /* 0x0000000104047890 */ /* 0x000fe2000fffe0ff */
[----:B0-----:R-:W-:Y:S02]  /*0aa0*/  IMAD R12, R12, R15, RZ ;  /* 0x0000000f0c0c7224 */ /* 0x001fe400078e02ff */
[----:B-1----:R-:W-:-:S03]  /*0ab0*/  IMAD R8, R8, R25, RZ ;  /* 0x0000001908087224 */ /* 0x002fc600078e02ff */
[----:B------:R-:W-:Y:S01]  /*0ac0*/  I2FP.F32.S32 R15, R12 ;  /* 0x0000000c000f7245 */ /* 0x000fe20000201400 */
[----:B--2---:R-:W-:Y:S01]  /*0ad0*/  IMAD R9, R24, R9, RZ ;  /* 0x0000000918097224 */ /* 0x004fe200078e02ff */
[----:B------:R-:W-:-:S03]  /*0ae0*/  I2FP.F32.S32 R8, R8 ;  /* 0x0000000800087245 */ /* 0x000fc60000201400 */
[----:B------:R-:W-:Y:S01]  /*0af0*/  FADD R15, R22, R15 ;  /* 0x0000000f160f7221 */ /* 0x000fe20000000000 */
[----:B---3--:R-:W-:Y:S01]  /*0b00*/  IMAD R10, R13, R10, RZ ;  /* 0x0000000a0d0a7224 */ /* 0x008fe200078e02ff */
[----:B------:R-:W-:Y:S02]  /*0b10*/  I2FP.F32.S32 R9, R9 ;  /* 0x0000000900097245 */ /* 0x000fe40000201400 */
[----:B------:R-:W-:Y:S01]  /*0b20*/  FADD R8, R15, R8 ;  /* 0x000000080f087221 */ /* 0x000fe20000000000 */
[----:B------:R-:W-:Y:S01]  /*0b30*/  UISETP.NE.AND UP0, UPT, UR4, URZ, UPT ;  /* 0x000000ff0400728c */ /* 0x000fe2000bf05270 */
[----:B----4-:R-:W-:Y:S01]  /*0b40*/  IMAD R14, R14, R11, RZ ;  /* 0x0000000b0e0e7224 */ /* 0x010fe200078e02ff */
[----:B------:R-:W-:Y:S01]  /*0b50*/  I2FP.F32.S32 R11, R10 ;  /* 0x0000000a000b7245 */ /* 0x000fe20000201400 */
[----:B------:R-:W-:-:S03]  /*0b60*/  FADD R8, R8, R9 ;  /* 0x0000000908087221 */ /* 0x000fc60000000000 */
[----:B------:R-:W-:Y:S01]  /*0b70*/  I2FP.F32.S32 R9, R14 ;  /* 0x0000000e00097245 */ /* 0x000fe20000201400 */
[----:B------:R-:W-:Y:S01]  /*0b80*/  FADD R8, R8, R11 ;  /* 0x0000000b08087221 */ /* 0x000fe20000000000 */
[----:B------:R-:W-:Y:S02]  /*0b90*/  IADD3 R6, PT, PT, R6, 0x20, RZ ;  /* 0x0000002006067810 */ /* 0x000fe40007ffe0ff */
[----:B------:R-:W-:Y:S01]  /*0ba0*/  IADD3 R17, PT, PT, R17, 0x20, RZ ;  /* 0x0000002011117810 */ /* 0x000fe20007ffe0ff */
[----:B------:R-:W-:Y:S01]  /*0bb0*/  FADD R22, R8, R9 ;  /* 0x0000000908167221 */ /* 0x000fe20000000000 */
[----:B------:R-:W-:Y:S02]  /*0bc0*/  IADD3 R16, PT, PT, R16, 0x20, RZ ;  /* 0x0000002010107810 */ /* 0x000fe40007ffe0ff */
[----:B------:R-:W-:Y:S01]  /*0bd0*/  LEA R7, R0, R7, 0x5 ;  /* 0x0000000700077211 */ /* 0x000fe200078e28ff */
[----:B------:R-:W-:Y:S06]  /*0be0*/  BAR.SYNC.DEFER_BLOCKING 0x0 ;  /* 0x0000000000007b1d */ /* 0x000fec0000010000 */
[----:B------:R-:W-:Y:S05]  /*0bf0*/  BRA.U UP0, `(.L_x_1) ;  /* 0xfffffff5008c7547 */ /* 0x000fea000b83ffff */
.L_x_0:
[----:B------:R-:W0:Y:S01]  /*0c00*/  LDCU UR4, c[0x0][0x398] ;  /* 0x00007300ff0477ac */ /* 0x000e220008000800 */
[----:B------:R-:W-:-:S04]  /*0c10*/  ISETP.GE.AND P0, PT, R19, UR14, PT ;  /* 0x0000000e13007c0c */ /* 0x000fc8000bf06270 */
[----:B0-----:R-:W-:-:S13]  /*0c20*/  ISETP.GE.OR P0, PT, R18, UR4, P0 ;  /* 0x0000000412007c0c */ /* 0x001fda0008706670 */
[----:B------:R-:W-:Y:S05]  /*0c30*/  @P0 EXIT ;  /* 0x000000000000094d */ /* 0x000fea0003800000 */
[----:B------:R-:W0:Y:S01]  /*0c40*/  LDC.64 R2, c[0x0][0x390] ;  /* 0x0000e400ff027b82 */ /* 0x000e220000000a00 */
[----:B------:R-:W1:Y:S01]  /*0c50*/  F2I.TRUNC.NTZ R5, R22 ;  /* 0x0000001600057305 */ /* 0x000e62000020f100 */
[----:B------:R-:W-:-:S04]  /*0c60*/  IMAD R19, R18, UR14, R19 ;  /* 0x0000000e12137c24 */ /* 0x000fc8000f8e0213 */
[----:B0-----:R-:W-:-:S05]  /*0c70*/  IMAD.WIDE.U32 R2, R19, 0x4, R2 ;  /* 0x0000000413027825 */ /* 0x001fca00078e0002 */
[----:B-1----:R-:W-:Y:S01]  /*0c80*/  STG.E desc[UR8][R2.64], R5 ;  /* 0x0000000502007986 */ /* 0x002fe2000c101908 */
[----:B------:R-:W-:Y:S05]  /*0c90*/  EXIT ;  /* 0x000000000000794d */ /* 0x000fea0003800000 */
.L_x_2:
[----:B------:R-:W-:-:S00]  /*0ca0*/  BRA `(.L_x_2) ;  /* 0xfffffffc00fc7947 */ /* 0x000fc0000383ffff */
[----:B------:R-:W-:-:S00]  /*0cb0*/  NOP ;  /* 0x0000000000007918 */ /* 0x000fc00000000000 */
        /* <DEDUP_REMOVED lines=12> */
.L_x_8:


//--------------------- .text._Z16matrixMultKernelPiS_S_iii --------------------------
	.section	.text._Z16matrixMultKernelPiS_S_iii,"ax",@progbits
	.align	128
        .global         _Z16matrixMultKernelPiS_S_iii
        .type           _Z16matrixMultKernelPiS_S_iii,@function
        .size           _Z16matrixMultKernelPiS_S_iii,(.L_x_9 - _Z16matrixMultKernelPiS_S_iii)
        .other          _Z16matrixMultKernelPiS_S_iii,@"STO_CUDA_ENTRY STV_DEFAULT"
_Z16matrixMultKernelPiS_S_iii:
.text._Z16matrixMultKernelPiS_S_iii:
[----:B------:R-:W-:Y:S01]  /*0000*/  LDC R1, c[0x0][0x37c] ;  /* 0x0000df00ff017b82 */ /* 0x000fe20000000800 */
[----:B------:R-:W0:Y:S07]  /*0010*/  S2R R5, SR_TID.X ;  /* 0x0000000000057919 */ /* 0x000e2e0000002100 */
[----:B------:R-:W1:Y:S01]  /*0020*/  LDC R16, c[0x0][0x364] ;  /* 0x0000d900ff107b82 */ /* 0x000e620000000800 */
[----:B------:R-:W2:Y:S01]  /*0030*/  LDCU UR6, c[0x0][0x398] ;  /* 0x00007300ff0677ac */ /* 0x000ea20008000800 */
[----:B------:R-:W1:Y:S06]  /*0040*/  S2R R3, SR_TID.Y ;  /* 0x0000000000037919 */ /* 0x000e6c0000002200 */
[----:B------:R-:W0:Y:S08]  /*0050*/  S2UR UR5, SR_CTAID.X ;  /* 0x00000000000579c3 */ /* 0x000e300000002500 */
[----:B------:R-:W0:Y:S08]  /*0060*/  LDC R0, c[0x0][0x360] ;  /* 0x0000d800ff007b82 */ /* 0x000e300000000800 */
[----:B------:R-:W1:Y:S08]  /*0070*/  S2UR UR4, SR_CTAID.Y ;  /* 0x00000000000479c3 */ /* 0x000e700000002600 */
[----:B------:R-:W3:Y:S01]  /*0080*/  LDC R17, c[0x0][0x3a0] ;  /* 0x0000e800ff117b82 */ /* 0x000ee20000000800 */
[----:B0-----:R-:W-:-:S02]  /*0090*/  IMAD R0, R0, UR5, R5 ;  /* 0x0000000500007c24 */ /* 0x001fc4000f8e0205 */
[----:B-1----:R-:W-:-:S03]  /*00a0*/  IMAD R16, R16, UR4, R3 ;  /* 0x0000000410107c24 */ /* 0x002fc6000f8e0203 */
[----:B---3--:R-:W-:-:S04]  /*00b0*/  ISETP.GE.AND P0, PT, R0, R17, PT ;  /* 0x000000110000720c */ /* 0x008fc80003f06270 */
[----:B--2---:R-:W-:-:S13]  /*00c0*/  ISETP.GE.OR P0, PT, R16, UR6, P0 ;  /* 0x0000000610007c0c */ /* 0x004fda0008706670 */
[----:B------:R-:W-:Y:S05]  /*00d0*/  @P0 EXIT ;  /* 0x000000000000094d */ /* 0x000fea0003800000 */
[----:B------:R-:W0:Y:S01]  /*00e0*/  LDC R19, c[0x0][0x39c] ;  /* 0x0000e700ff137b82 */ /* 0x000e220000000800 */
[----:B------:R-:W1:Y:S01]  /*00f0*/  LDCU.64 UR4, c[0x0][0x358] ;  /* 0x00006b00ff0477ac */ /* 0x000e620008000a00 */
[----:B------:R-:W-:Y:S01]  /*0100*/  HFMA2 R24, -RZ, RZ, 0, 0 ;  /* 0x00000000ff187431 */ /* 0x000fe200000001ff */
[----:B0-----:R-:W-:-:S13]  /*0110*/  ISETP.GE.AND P0, PT, R19, 0x1, PT ;  /* 0x000000011300780c */ /* 0x001fda0003f06270 */
[----:B-1----:R-:W-:Y:S05]  /*0120*/  @!P0 BRA `(.L_x_3) ;  /* 0x0000000400dc8947 */ /* 0x002fea0003800000 */
[C---:B------:R-:W-:Y:S01]  /*0130*/  ISETP.GE.U32.AND P1, PT, R19.reuse, 0x8, PT ;  /* 0x000000081300780c */ /* 0x040fe20003f26070 */
[----:B------:R-:W-:Y:S01]  /*0140*/  IMAD R20, R16, R19, RZ ;  /* 0x0000001310147224 */ /* 0x000fe200078e02ff */
[----:B------:R-:W-:Y:S02]  /*0150*/  LOP3.LUT R27, R19, 0x7, RZ, 0xc0, !PT ;  /* 0x00000007131b7812 */ /* 0x000fe400078ec0ff */
[----:B------:R-:W-:Y:S02]  /*0160*/  MOV R21, RZ ;  /* 0x000000ff00157202 */ /* 0x000fe40000000f00 */
[----:B------:R-:W-:Y:S02]  /*0170*/  ISETP.NE.AND P0, PT, R27, RZ, PT ;  /* 0x000000ff1b00720c */ /* 0x000fe40003f05270 */
[----:B------:R-:W-:-:S05]  /*0180*/  MOV R24, RZ ;  /* 0x000000ff00187202 */ /* 0x000fca0000000f00 */
[----:B------:R-:W-:Y:S06]  /*0190*/  @!P1 BRA `(.L_x_4) ;  /* 0x0000000000c09947 */ /* 0x000fec0003800000 */
[----:B------:R-:W0:Y:S01]  /*01a0*/  LDC.64 R2, c[0x0][0x380] ;  /* 0x0000e000ff027b82 */ /* 0x000e220000000a00 */
[----:B------:R-:W-:Y:S02]  /*01b0*/  LOP3.LUT R21, R19, 0x7ffffff8, RZ, 0xc0, !PT ;  /* 0x7ffffff813157812 */ /* 0x000fe400078ec0ff */
[----:B------:R-:W-:Y:S02]  /*01c0*/  MOV R24, RZ ;  /* 0x000000ff00187202 */ /* 0x000fe40000000f00 */
[----:B------:R-:W-:Y:S02]  /*01d0*/  MOV R18, R0 ;  /* 0x0000000000127202 */ /* 0x000fe40000000f00 */
[----:B------:R-:W-:Y:S01]  /*01e0*/  IADD3 R22, PT, PT, -R21, RZ, RZ ;  /* 0x000000ff15167210 */ /* 0x000fe20007ffe1ff */
[----:B0-----:R-:W-:-:S03]  /*01f0*/  IMAD.WIDE.U32 R2, R20, 0x4, R2 ;  /* 0x0000000414027825 */ /* 0x001fc600078e0002 */
[----:B------:R-:W-:-:S04]  /*0200*/  IADD3 R4, P1, PT, R2, 0x10, RZ ;  /* 0x0000001002047810 */ /* 0x000fc80007f3e0ff */
[----:B------:R-:W-:-:S09]  /*0210*/  IADD3.X R3, PT, PT, RZ, R3, RZ, P1, !PT ;  /* 0x00000003ff037210 */ /* 0x000fd20000ffe4ff */
.L_x_5:
[----:B------:R-:W0:Y:S01]  /*0220*/  LDC.64 R14, c[0x0][0x388] ;  /* 0x0000e200ff0e7b82 */ /* 0x000e220000000a00 */
[----:B------:R-:W-:-:S05]  /*0230*/  MOV R2, R4 ;  /* 0x0000000400027202 */ /* 0x000fca0000000f00 */
[----:B------:R-:W2:Y:S04]  /*0240*/  LDG.E R25, desc[UR4][R2.64+-0x10] ;  /* 0xfffff00402197981 */ /* 0x000ea8000c1e1900 */
[----:B------:R-:W3:Y:S04]  /*0250*/  LDG.E R23, desc[UR4][R2.64+-0xc] ;  /* 0xfffff40402177981 */ /* 0x000ee8000c1e1900 */
[----:B------:R-:W4:Y:S04]  /*0260*/  LDG.E R29, desc[UR4][R2.64+-0x8] ;  /* 0xfffff804021d7981 */ /* 0x000f28000c1e1900 */
[----:B------:R-:W5:Y:S01]  /*0270*/  LDG.E R28, desc[UR4][R2.64+-0x4] ;  /* 0xfffffc04021c7981 */ /* 0x000f62000c1e1900 */
[----:B0-----:R-:W-:-:S05]  /*0280*/  IMAD.WIDE R14, R18, 0x4, R14 ;  /* 0x00000004120e7825 */ /* 0x001fca00078e020e */
[----:B------:R0:W2:Y:S01]  /*0290*/  LDG.E R26, desc[UR4][R14.64] ;  /* 0x000000040e1a7981 */ /* 0x0000a2000c1e1900 */
[----:B------:R-:W-:-:S04]  /*02a0*/  IMAD.WIDE R12, R17, 0x4, R14 ;  /* 0x00000004110c7825 */ /* 0x000fc800078e020e */
[C---:B------:R-:W-:Y:S02]  /*02b0*/  IMAD.WIDE R4, R17.reuse, 0x4, R12 ;  /* 0x0000000411047825 */ /* 0x040fe400078e020c */
[----:B------:R-:W3:Y:S02]  /*02c0*/  LDG.E R12, desc[UR4][R12.64] ;  /* 0x000000040c0c7981 */ /* 0x000ee4000c1e1900 */
[C---:B------:R-:W-:Y:S02]  /*02d0*/  IMAD.WIDE R8, R17.reuse, 0x4, R4 ;  /* 0x0000000411087825 */ /* 0x040fe400078e0204 */
[----:B------:R-:W4:Y:S02]  /*02e0*/  LDG.E R4, desc[UR4][R4.64] ;  /* 0x0000000404047981 */ /* 0x000f24000c1e1900 */
[C---:B------:R-:W-:Y:S02]  /*02f0*/  IMAD.WIDE R6, R17.reuse, 0x4, R8 ;  /* 0x0000000411067825 */ /* 0x040fe400078e0208 */
[----:B------:R-:W5:Y:S02]  /*0300*/  LDG.E R8, desc[UR4][R8.64] ;  /* 0x0000000408087981 */ /* 0x000f64000c1e1900 */
[----:B------:R-:W-:-:S02]  /*0310*/  IMAD.WIDE R10, R17, 0x4, R6 ;  /* 0x00000004110a7825 */ /* 0x000fc400078e0206 */
[----:B------:R-:W5:Y:S04]  /*0320*/  LDG.E R5, desc[UR4][R2.64] ;  /* 0x0000000402057981 */ /* 0x000f68000c1e1900 */
[----:B------:R-:W5:Y:S01]  /*0330*/  LDG.E R6, desc[UR4][R6.64] ;  /* 0x0000000406067981 */ /* 0x000f62000c1e1900 */
[----:B0-----:R-:W-:-:S03]  /*0340*/  IMAD.WIDE R14, R17, 0x4, R10 ;  /* 0x00000004110e7825 */ /* 0x001fc600078e020a */
[----:B------:R-:W5:Y:S04]  /*0350*/  LDG.E R10, desc[UR4][R10.64] ;  /* 0x000000040a0a7981 */ /* 0x000f68000c1e1900 */
[----:B------:R-:W5:Y:S04]  /*0360*/  LDG.E R13, desc[UR4][R14.64] ;  /* 0x000000040e0d7981 */ /* 0x000f68000c1e1900 */
[----:B------:R-:W5:Y:S04]  /*0370*/  LDG.E R7, desc[UR4][R2.64+0x4] ;  /* 0x0000040402077981 */ /* 0x000f68000c1e1900 */
[----:B------:R-:W5:Y:S01]  /*0380*/  LDG.E R9, desc[UR4][R2.64+0xc] ;  /* 0x00000c0402097981 */ /* 0x000f62000c1e1900 */
[----:B--2---:R-:W-:-:S02]  /*0390*/  IMAD R26, R25, R26, R24 ;  /* 0x0000001a191a7224 */ /* 0x004fc400078e0218 */
[----:B------:R-:W-:Y:S02]  /*03a0*/  IMAD.WIDE R24, R17, 0x4, R14 ;  /* 0x0000000411187825 */ /* 0x000fe400078e020e */
[----:B------:R0:W2:Y:S04]  /*03b0*/  LDG.E R14, desc[UR4][R2.64+0x8] ;  /* 0x00000804020e7981 */ /* 0x0000a8000c1e1900 */
[----:B------:R-:W2:Y:S01]  /*03c0*/  LDG.E R24, desc[UR4][R24.64] ;  /* 0x0000000418187981 */ /* 0x000ea2000c1e1900 */
[----:B---3--:R-:W-:Y:S01]  /*03d0*/  IMAD R12, R23, R12, R26 ;  /* 0x0000000c170c7224 */ /* 0x008fe200078e021a */
[----:B------:R-:W-:-:S03]  /*03e0*/  IADD3 R22, PT, PT, R22, 0x8, RZ ;  /* 0x0000000816167810 */ /* 0x000fc60007ffe0ff */
[----:B----4-:R-:W-:Y:S01]  /*03f0*/  IMAD R29, R29, R4, R12 ;  /* 0x000000041d1d7224 */ /* 0x010fe200078e020c */
[----:B------:R-:W-:-:S03]  /*0400*/  ISETP.NE.AND P1, PT, R22, RZ, PT ;  /* 0x000000ff1600720c */ /* 0x000fc60003f25270 */
[----:B-----5:R-:W-:Y:S01]  /*0410*/  IMAD R8, R28, R8, R29 ;  /* 0x000000081c087224 */ /* 0x020fe200078e021d */
[----:B------:R-:W-:-:S03]  /*0420*/  IADD3 R4, P2, PT, R2, 0x20, RZ ;  /* 0x0000002002047810 */ /* 0x000fc60007f5e0ff */
[----:B------:R-:W-:Y:S01]  /*0430*/  IMAD R5, R5, R6, R8 ;  /* 0x0000000605057224 */ /* 0x000fe200078e0208 */
[----:B0-----:R-:W-:Y:S02]  /*0440*/  IADD3.X R3, PT, PT, RZ, R3, RZ, P2, !PT ;  /* 0x00000003ff037210 */ /* 0x001fe400017fe4ff */
[----:B------:R-:W-:Y:S01]  /*0450*/  LEA R18, R17, R18, 0x3 ;  /* 0x0000001211127211 */ /* 0x000fe200078e18ff */
[----:B------:R-:W-:-:S04]  /*0460*/  IMAD R5, R7, R10, R5 ;  /* 0x0000000a07057224 */ /* 0x000fc800078e0205 */
[----:B--2---:R-:W-:-:S04]  /*0470*/  IMAD R5, R14, R13, R5 ;  /* 0x0000000d0e057224 */ /* 0x004fc800078e0205 */
[----:B------:R-:W-:Y:S01]  /*0480*/  IMAD R24, R9, R24, R5 ;  /* 0x0000001809187224 */ /* 0x000fe200078e0205 */
[----:B------:R-:W-:Y:S06]  /*0490*/  @P1 BRA `(.L_x_5) ;  /* 0xfffffffc00601947 */ /* 0x000fec000383ffff */
.L_x_4:
[----:B------:R-:W-:Y:S05]  /*04a0*/  @!P0 BRA `(.L_x_3) ;  /* 0x0000000000fc8947 */ /* 0x000fea0003800000 */
[----:B------:R-:W-:Y:S02]  /*04b0*/  ISETP.GE.U32.AND P1, PT, R27, 0x4, PT ;  /* 0x000000041b00780c */ /* 0x000fe40003f26070 */
[----:B------:R-:W-:-:S04]  /*04c0*/  LOP3.LUT R14, R19, 0x3, RZ, 0xc0, !PT ;  /* 0x00000003130e7812 */ /* 0x000fc800078ec0ff */
[----:B------:R-:W-:-:S07]  /*04d0*/  ISETP.NE.AND P0, PT, R14, RZ, PT ;  /* 0x000000ff0e00720c */ /* 0x000fce0003f05270 */
[----:B------:R-:W-:Y:S06]  /*04e0*/  @!P1 BRA `(.L_x_6) ;  /* 0x00000000006c9947 */ /* 0x000fec0003800000 */
[----:B------:R-:W0:Y:S01]  /*04f0*/  LDC.64 R4, c[0x0][0x388] ;  /* 0x0000e200ff047b82 */ /* 0x000e220000000a00 */
[----:B------:R-:W1:Y:S01]  /*0500*/  LDCU.64 UR6, c[0x0][0x380] ;  /* 0x00007000ff0677ac */ /* 0x000e620008000a00 */
[----:B------:R-:W-:Y:S01]  /*0510*/  IMAD R7, R21, R17, R0 ;  /* 0x0000001115077224 */ /* 0x000fe200078e0200 */
[CC--:B------:R-:W-:Y:S02]  /*0520*/  IADD3 R3, PT, PT, R20.reuse, R21.reuse, RZ ;  /* 0x0000001514037210 */ /* 0x0c0fe40007ffe0ff */
[----:B------:R-:W-:-:S03]  /*0530*/  IADD3 R8, P1, PT, R20, R21, RZ ;  /* 0x0000001514087210 */ /* 0x000fc60007f3e0ff */
[----:B------:R-:W2:Y:S01]  /*0540*/  LDC.64 R12, c[0x0][0x380] ;  /* 0x0000e000ff0c7b82 */ /* 0x000ea20000000a00 */
[----:B0-----:R-:W-:-:S04]  /*0550*/  IMAD.WIDE R4, R7, 0x4, R4 ;  /* 0x0000000407047825 */ /* 0x001fc800078e0204 */
[----:B------:R-:W-:Y:S02]  /*0560*/  IMAD.WIDE R6, R17, 0x4, R4 ;  /* 0x0000000411067825 */ /* 0x000fe400078e0204 */
[----:B------:R-:W3:Y:S02]  /*0570*/  LDG.E R4, desc[UR4][R4.64] ;  /* 0x0000000404047981 */ /* 0x000ee4000c1e1900 */
[----:B--2---:R-:W-:Y:S01]  /*0580*/  IMAD.WIDE.U32 R12, R3, 0x4, R12 ;  /* 0x00000004030c7825 */ /* 0x004fe200078e000c */
[----:B------:R-:W-:Y:S02]  /*0590*/  IADD3.X R3, PT, PT, RZ, RZ, RZ, P1, !PT ;  /* 0x000000ffff037210 */ /* 0x000fe40000ffe4ff */
[----:B-1----:R-:W-:-:S03]  /*05a0*/  LEA R2, P1, R8, UR6, 0x2 ;  /* 0x0000000608027c11 */ /* 0x002fc6000f8210ff */
[----:B------:R-:W3:Y:S01]  /*05b0*/  LDG.E R13, desc[UR4][R12.64] ;  /* 0x000000040c0d7981 */ /* 0x000ee2000c1e1900 */
[----:B------:R-:W-:Y:S01]  /*05c0*/  LEA.HI.X R3, R8, UR7, R3, 0x2, P1 ;  /* 0x0000000708037c11 */ /* 0x000fe200088f1403 */
[C---:B------:R-:W-:Y:S02]  /*05d0*/  IMAD.WIDE R8, R17.reuse, 0x4, R6 ;  /* 0x0000000411087825 */ /* 0x040fe400078e0206 */
[----:B------:R-:W2:Y:S04]  /*05e0*/  LDG.E R6, desc[UR4][R6.64] ;  /* 0x0000000406067981 */ /* 0x000ea8000c1e1900 */
[----:B------:R-:W2:Y:S01]  /*05f0*/  LDG.E R15, desc[UR4][R2.64+0x4] ;  /* 0x00000404020f7981 */ /* 0x000ea2000c1e1900 */
[----:B------:R-:W-:-:S03]  /*0600*/  IMAD.WIDE R10, R17, 0x4, R8 ;  /* 0x00000004110a7825 */ /* 0x000fc600078e0208 */
[----:B------:R-:W4:Y:S04]  /*0610*/  LDG.E R22, desc[UR4][R8.64] ;  /* 0x0000000408167981 */ /* 0x000f28000c1e1900 */
[----:B------:R-:W4:Y:S04]  /*0620*/  LDG.E R18, desc[UR4][R2.64+0x8] ;  /* 0x0000080402127981 */ /* 0x000f28000c1e1900 */
[----:B------:R-:W5:Y:S04]  /*0630*/  LDG.E R26, desc[UR4][R2.64+0xc] ;  /* 0x00000c04021a7981 */ /* 0x000f68000c1e1900 */
[----:B------:R-:W5:Y:S01]  /*0640*/  LDG.E R10, desc[UR4][R10.64] ;  /* 0x000000040a0a7981 */ /* 0x000f62000c1e1900 */
[----:B------:R-:W-:Y:S01]  /*0650*/  IADD3 R21, PT, PT, R21, 0x4, RZ ;  /* 0x0000000415157810 */ /* 0x000fe20007ffe0ff */
[----:B---3--:R-:W-:-:S04]  /*0660*/  IMAD R24, R13, R4, R24 ;  /* 0x000000040d187224 */ /* 0x008fc800078e0218 */
[----:B--2---:R-:W-:-:S04]  /*0670*/  IMAD R15, R15, R6, R24 ;  /* 0x000000060f0f7224 */ /* 0x004fc800078e0218 */
[----:B----4-:R-:W-:-:S04]  /*0680*/  IMAD R15, R18, R22, R15 ;  /* 0x00000016120f7224 */ /* 0x010fc800078e020f */
[----:B-----5:R-:W-:-:S07]  /*0690*/  IMAD R24, R26, R10, R15 ;  /* 0x0000000a1a187224 */ /* 0x020fce00078e020f */
.L_x_6:
[----:B------:R-:W-:Y:S05]  /*06a0*/  @!P0 BRA `(.L_x_3) ;  /* 0x00000000007c8947 */ /* 0x000fea0003800000 */
[----:B------:R-:W-:Y:S01]  /*06b0*/  ISETP.NE.AND P1, PT, R14, 0x1, PT ;  /* 0x000000010e00780c */ /* 0x000fe20003f25270 */
[----:B------:R-:W0:Y:S01]  /*06c0*/  LDC.64 R10, c[0x0][0x380] ;  /* 0x0000e000ff0a7b82 */ /* 0x000e220000000a00 */
[----:B------:R-:W-:-:S04]  /*06d0*/  LOP3.LUT R19, R19, 0x1, RZ, 0xc0, !PT ;  /* 0x0000000113137812 */ /* 0x000fc800078ec0ff */
[----:B------:R-:W-:-:S03]  /*06e0*/  ISETP.NE.U32.AND P0, PT, R19, 0x1, PT ;  /* 0x000000011300780c */ /* 0x000fc60003f05070 */
[----:B------:R-:W1:Y:S04]  /*06f0*/  LDC.64 R8, c[0x0][0x388] ;  /* 0x0000e200ff087b82 */ /* 0x000e680000000a00 */
[CC--:B------:R-:W-:Y:S02]  /*0700*/  @P1 IADD3 R13, PT, PT, R20.reuse, R21.reuse, RZ ;  /* 0x00000015140d1210 */ /* 0x0c0fe40007ffe0ff */
[----:B------:R-:W-:Y:S02]  /*0710*/  @P1 IADD3 R12, P2, PT, R20, R21, RZ ;  /* 0x00000015140c1210 */ /* 0x000fe40007f5e0ff */
[----:B------:R-:W2:Y:S02]  /*0720*/  @P1 LDC.64 R2, c[0x0][0x380] ;  /* 0x0000e000ff021b82 */ /* 0x000ea40000000a00 */
[----:B------:R-:W-:-:S06]  /*0730*/  @P1 IADD3.X R14, PT, PT, RZ, RZ, RZ, P2, !PT ;  /* 0x000000ffff0e1210 */ /* 0x000fcc00017fe4ff */
[----:B------:R-:W3:Y:S01]  /*0740*/  LDC.64 R4, c[0x0][0x380] ;  /* 0x0000e000ff047b82 */ /* 0x000ee20000000a00 */
[----:B0-----:R-:W-:-:S04]  /*0750*/  @P1 IMAD.WIDE.U32 R10, R13, 0x4, R10 ;  /* 0x000000040d0a1825 */ /* 0x001fc800078e000a */
[C---:B------:R-:W-:Y:S01]  /*0760*/  @P1 IMAD R13, R21.reuse, R17, R0 ;  /* 0x00000011150d1224 */ /* 0x040fe200078e0200 */
[----:B------:R-:W-:Y:S01]  /*0770*/  @P1 IADD3 R21, PT, PT, R21, 0x2, RZ ;  /* 0x0000000215151810 */ /* 0x000fe20007ffe0ff */
[----:B------:R-:W4:Y:S01]  /*0780*/  @P1 LDG.E R11, desc[UR4][R10.64] ;  /* 0x000000040a0b1981 */ /* 0x000f22000c1e1900 */
[----:B------:R-:W0:Y:S01]  /*0790*/  LDC.64 R6, c[0x0][0x388] ;  /* 0x0000e200ff067b82 */ /* 0x000e220000000a00 */
[----:B-1----:R-:W-:Y:S01]  /*07a0*/  @P1 IMAD.WIDE R8, R13, 0x4, R8 ;  /* 0x000000040d081825 */ /* 0x002fe200078e0208 */
[----:B------:R-:W-:Y:S02]  /*07b0*/  @!P0 IADD3 R15, PT, PT, R20, R21, RZ ;  /* 0x00000015140f8210 */ /* 0x000fe40007ffe0ff */
[----:B--2---:R-:W-:Y:S01]  /*07c0*/  @P1 LEA R2, P2, R12, R2, 0x2 ;  /* 0x000000020c021211 */ /* 0x004fe200078410ff */
[----:B------:R-:W-:-:S03]  /*07d0*/  @!P0 IMAD R21, R21, R17, R0 ;  /* 0x0000001115158224 */ /* 0x000fc600078e0200 */
[----:B------:R-:W-:Y:S01]  /*07e0*/  @P1 LEA.HI.X R3, R12, R3, R14, 0x2, P2 ;  /* 0x000000030c031211 */ /* 0x000fe200010f140e */
[----:B------:R-:W-:Y:S01]  /*07f0*/  @P1 IMAD.WIDE R12, R17, 0x4, R8 ;  /* 0x00000004110c1825 */ /* 0x000fe200078e0208 */
[----:B------:R-:W4:Y:S03]  /*0800*/  @P1 LDG.E R14, desc[UR4][R8.64] ;  /* 0x00000004080e1981 */ /* 0x000f26000c1e1900 */
[----:B---3--:R-:W-:Y:S01]  /*0810*/  @!P0 IMAD.WIDE.U32 R4, R15, 0x4, R4 ;  /* 0x000000040f048825 */ /* 0x008fe200078e0004 */
[----:B------:R-:W2:Y:S04]  /*0820*/  @P1 LDG.E R2, desc[UR4][R2.64+0x4] ;  /* 0x0000040402021981 */ /* 0x000ea8000c1e1900 */
[----:B------:R-:W2:Y:S01]  /*0830*/  @P1 LDG.E R12, desc[UR4][R12.64] ;  /* 0x000000040c0c1981 */ /* 0x000ea2000c1e1900 */
[----:B0-----:R-:W-:-:S03]  /*0840*/  @!P0 IMAD.WIDE R6, R21, 0x4, R6 ;  /* 0x0000000415068825 */ /* 0x001fc600078e0206 */
[----:B------:R-:W3:Y:S04]  /*0850*/  @!P0 LDG.E R5, desc[UR4][R4.64] ;  /* 0x0000000404058981 */ /* 0x000ee8000c1e1900 */
[----:B------:R-:W3:Y:S01]  /*0860*/  @!P0 LDG.E R6, desc[UR4][R6.64] ;  /* 0x0000000406068981 */ /* 0x000ee2000c1e1900 */
[----:B----4-:R-:W-:-:S04]  /*0870*/  @P1 IMAD R11, R11, R14, R24 ;  /* 0x0000000e0b0b1224 */ /* 0x010fc800078e0218 */
[----:B--2---:R-:W-:-:S04]  /*0880*/  @P1 IMAD R24, R2, R12, R11 ;  /* 0x0000000c02181224 */ /* 0x004fc800078e020b */
[----:B---3--:R-:W-:-:S07]  /*0890*/  @!P0 IMAD R24, R5, R6, R24 ;  /* 0x0000000605188224 */ /* 0x008fce00078e0218 */
.L_x_3:
[----:B------:R-:W0:Y:S01]  /*08a0*/  LDC.64 R2, c[0x0][0x390] ;  /* 0x0000e400ff027b82 */ /* 0x000e220000000a00 */
[----:B------:R-:W-:-:S04]  /*08b0*/  IMAD R17, R16, R17, R0 ;  /* 0x0000001110117224 */ /* 0x000fc800078e0200 */
[----:B0-----:R-:W-:-:S05]  /*08c0*/  IMAD.WIDE R2, R17, 0x4, R2 ;  /* 0x0000000411027825 */ /* 0x001fca00078e0202 */
[----:B------:R-:W-:Y:S01]  /*08d0*/  STG.E desc[UR4][R2.64], R24 ;  /* 0x0000001802007986 */ /* 0x000fe2000c101904 */
[----:B------:R-:W-:Y:S05]  /*08e0*/  EXIT ;  /* 0x000000000000794d */ /* 0x000fea0003800000 */
.L_x_7:
        /* <DEDUP_REMOVED lines=9> */
.L_x_9:


//--------------------- .nv.shared._Z20matrixMulKernelTiledPiS_S_iii --------------------------
	.section	.nv.shared._Z20matrixMulKernelTiledPiS_S_iii,"aw",@nobits
	.sectionflags	@""
	.align	4
.nv.shared._Z20matrixMulKernelTiledPiS_S_iii:
	.zero		9216


//--------------------- .nv.shared.reserved.0     --------------------------
	.section	.nv.shared.reserved.0,"aw",@nobits
	.weak		__nv_reservedSMEM_offset_0_alias
	.size		__nv_reservedSMEM_offset_0_alias, 0, 64
	.other		__nv_reservedSMEM_offset_0_alias,@"STO_CUDA_RESERVED_SHARED STV_DEFAULT"
__nv_reservedSMEM_offset_0_alias:
	.zero		0
	.zero		64


//--------------------- .nv.constant0._Z20matrixMulKernelTiledPiS_S_iii --------------------------
	.section	.nv.constant0._Z20matrixMulKernelTiledPiS_S_iii,"a",@progbits
	.sectionflags	@""
	.align	4
.nv.constant0._Z20matrixMulKernelTiledPiS_S_iii:
	.zero		932


//--------------------- .nv.constant0._Z16matrixMultKernelPiS_S_iii --------------------------
	.section	.nv.constant0._Z16matrixMultKernelPiS_S_iii,"a",@progbits
	.sectionflags	@""
	.align	4
.nv.constant0._Z16matrixMultKernelPiS_S_iii:
	.zero		932


//--------------------- SYMBOLS --------------------------

	.type		.nv.reservedSmem.offset0,@object
	.size		.nv.reservedSmem.offset0,0x4
	.type		.nv.reservedSmem.cap,@object
	.size		.nv.reservedSmem.cap,0x4
